	.headerflags	@"EF_CUDA_TEXMODE_UNIFIED EF_CUDA_64BIT_ADDRESS EF_CUDA_ACCELERATORS EF_CUDA_SM90 EF_CUDA_VIRTUAL_SM(EF_CUDA_SM90)"
	.elftype	@"ET_EXEC"


//--------------------- .nv.info                  --------------------------
	.section	.nv.info,"",@"SHT_CUDA_INFO"
	.align	4


	//----- nvinfo : EIATTR_REGCOUNT
	.align		4
        /*0000*/ 	.byte	0x04, 0x2f
        /*0002*/ 	.short	(.L_3 - .L_2)
	.align		4
.L_2:
        /*0004*/ 	.word	index@(triton_poi_fused_cat_0)
        /*0008*/ 	.word	0x0000001c


	//----- nvinfo : EIATTR_MIN_STACK_SIZE
	.align		4
.L_3:
        /*000c*/ 	.byte	0x04, 0x12
        /*000e*/ 	.short	(.L_5 - .L_4)
	.align		4
.L_4:
        /*0010*/ 	.word	index@(triton_poi_fused_cat_0)
        /*0014*/ 	.word	0x00000020


	//----- nvinfo : EIATTR_FRAME_SIZE
	.align		4
.L_5:
        /*0018*/ 	.byte	0x04, 0x11
        /*001a*/ 	.short	(.L_7 - .L_6)
	.align		4
.L_6:
        /*001c*/ 	.word	index@(triton_poi_fused_cat_0)
        /*0020*/ 	.word	0x00000020


	//----- nvinfo : EIATTR_MIN_STACK_SIZE
	.align		4
.L_7:
        /*0024*/ 	.byte	0x04, 0x12
        /*0026*/ 	.short	(.L_9 - .L_8)
	.align		4
.L_8:
        /*0028*/ 	.word	index@(triton_poi_fused_cat_0)
        /*002c*/ 	.word	0x00000020
.L_9:


//--------------------- .nv.info.triton_poi_fused_cat_0 --------------------------
	.section	.nv.info.triton_poi_fused_cat_0,"",@"SHT_CUDA_INFO"
	.sectionflags	@""
	.align	4


	//----- nvinfo : EIATTR_CUDA_API_VERSION
	.align		4
        /*0000*/ 	.byte	0x04, 0x37
        /*0002*/ 	.short	(.L_11 - .L_10)
.L_10:
        /*0004*/ 	.word	0x0000007c


	//----- nvinfo : EIATTR_KPARAM_INFO
	.align		4
.L_11:
        /*0008*/ 	.byte	0x04, 0x17
        /*000a*/ 	.short	(.L_13 - .L_12)
.L_12:
        /*000c*/ 	.word	0x00000000
        /*0010*/ 	.short	0x0001
        /*0012*/ 	.short	0x0008
        /*0014*/ 	.byte	0x00, 0xf0, 0x11, 0x00


	//----- nvinfo : EIATTR_KPARAM_INFO
	.align		4
.L_13:
        /*0018*/ 	.byte	0x04, 0x17
        /*001a*/ 	.short	(.L_15 - .L_14)
.L_14:
        /*001c*/ 	.word	0x00000000
        /*0020*/ 	.short	0x0000
        /*0022*/ 	.short	0x0000
        /*0024*/ 	.byte	0x00, 0xf4, 0x21, 0x00


	//----- nvinfo : EIATTR_SPARSE_MMA_MASK
	.align		4
.L_15:
        /*0028*/ 	.byte	0x03, 0x50
        /*002a*/ 	.short	0x0000


	//----- nvinfo : EIATTR_MAXREG_COUNT
	.align		4
        /*002c*/ 	.byte	0x03, 0x1b
        /*002e*/ 	.short	0x00ff


	//----- nvinfo : EIATTR_EXIT_INSTR_OFFSETS
	.align		4
        /*0030*/ 	.byte	0x04, 0x1c
        /*0032*/ 	.short	(.L_17 - .L_16)


	//   ....[0]....
.L_16:
        /*0034*/ 	.word	0x00002ac0


	//----- nvinfo : EIATTR_REQNTID
	.align		4
.L_17:
        /*0038*/ 	.byte	0x04, 0x10
        /*003a*/ 	.short	(.L_19 - .L_18)
.L_18:
        /*003c*/ 	.word	0x00000080
        /*0040*/ 	.word	0x00000001
        /*0044*/ 	.word	0x00000001


	//----- nvinfo : EIATTR_CRS_STACK_SIZE
	.align		4
.L_19:
        /*0048*/ 	.byte	0x04, 0x1e
        /*004a*/ 	.short	(.L_21 - .L_20)
.L_20:
        /*004c*/ 	.word	0x00000000


	//----- nvinfo : EIATTR_CBANK_PARAM_SIZE
	.align		4
.L_21:
        /*0050*/ 	.byte	0x03, 0x19
        /*0052*/ 	.short	0x000c


	//----- nvinfo : EIATTR_PARAM_CBANK
	.align		4
        /*0054*/ 	.byte	0x04, 0x0a
        /*0056*/ 	.short	(.L_23 - .L_22)
	.align		4
.L_22:
        /*0058*/ 	.word	index@(.nv.constant0.triton_poi_fused_cat_0)
        /*005c*/ 	.short	0x0210
        /*005e*/ 	.short	0x000c


	//----- nvinfo : EIATTR_SW_WAR
	.align		4
.L_23:
        /*0060*/ 	.byte	0x04, 0x36
        /*0062*/ 	.short	(.L_25 - .L_24)
.L_24:
        /*0064*/ 	.word	0x00000008
.L_25:


//--------------------- .nv.callgraph             --------------------------
	.section	.nv.callgraph,"",@"SHT_CUDA_CALLGRAPH"
	.align	4
	.sectionentsize	8
	.align		4
        /*0000*/ 	.word	0x00000000
	.align		4
        /*0004*/ 	.word	0xffffffff
	.align		4
        /*0008*/ 	.word	0x00000000
	.align		4
        /*000c*/ 	.word	0xfffffffe
	.align		4
        /*0010*/ 	.word	0x00000000
	.align		4
        /*0014*/ 	.word	0xfffffffd
	.align		4
        /*0018*/ 	.word	0x00000000
	.align		4
        /*001c*/ 	.word	0xfffffffc


//--------------------- .nv.constant4             --------------------------
	.section	.nv.constant4,"a",@progbits
	.align	8
	.align		8
.nv.constant4:
        /*0000*/ 	.dword	_$_str
	.align		8
        /*0008*/ 	.dword	__cudart_i2opi_f


//--------------------- .text.triton_poi_fused_cat_0 --------------------------
	.section	.text.triton_poi_fused_cat_0,"ax",@progbits
	.align	128
        .global         triton_poi_fused_cat_0
        .type           triton_poi_fused_cat_0,@function
        .size           triton_poi_fused_cat_0,(.L_x_21 - triton_poi_fused_cat_0)
        .other          triton_poi_fused_cat_0,@"STO_CUDA_ENTRY STV_DEFAULT"
triton_poi_fused_cat_0:
.text.triton_poi_fused_cat_0:
[----:B------:R-:W0:Y:S01]  /*0000*/  LDC R1, c[0x0][0x28] ;  /* 0x00000a00ff017b82 */ /* 0x000e220000000800 */
[----:B------:R-:W1:Y:S01]  /*0010*/  S2R R3, SR_TID.X ;  /* 0x0000000000037919 */ /* 0x000e620000002100 */
[----:B------:R-:W-:Y:S01]  /*0020*/  IMAD.MOV.U32 R4, RZ, RZ, 0x3d21d42e ;  /* 0x3d21d42eff047424 */ /* 0x000fe200078e00ff */
[----:B------:R-:W-:Y:S01]  /*0030*/  HFMA2.MMA R6, -RZ, RZ, 1.720703125, 0 ;  /* 0x3ee20000ff067435 */ /* 0x000fe200000001ff */
[----:B------:R-:W-:Y:S01]  /*0040*/  IMAD.MOV.U32 R7, RZ, RZ, 0x3e620000 ;  /* 0x3e620000ff077424 */ /* 0x000fe200078e00ff */
[----:B------:R-:W2:Y:S01]  /*0050*/  S2R R2, SR_CTAID.X ;  /* 0x0000000000027919 */ /* 0x000ea20000002500 */
[----:B------:R-:W-:Y:S01]  /*0060*/  BSSY B0, `(.L_x_0) ;  /* 0x0000061000007945 */ /* 0x000fe20003800000 */
[----:B0-----:R-:W-:Y:S01]  /*0070*/  VIADD R1, R1, 0xffffffe0 ;  /* 0xffffffe001017836 */ /* 0x001fe20000000000 */
[----:B-1----:R-:W-:-:S05]  /*0080*/  LOP3.LUT R3, R3, 0x7f, RZ, 0xc0, !PT ;  /* 0x0000007f03037812 */ /* 0x002fca00078ec0ff */
[----:B--2---:R-:W-:Y:S01]  /*0090*/  IMAD R10, R2, 0x80, R3 ;  /* 0x00000080020a7824 */ /* 0x004fe200078e0203 */
[----:B------:R-:W-:-:S04]  /*00a0*/  SHF.R.S32.HI R2, RZ, 0x18, R2 ;  /* 0x00000018ff027819 */ /* 0x000fc80000011402 */
[----:B------:R-:W-:-:S04]  /*00b0*/  SHF.R.S32.HI R3, RZ, 0x1f, R10 ;  /* 0x0000001fff037819 */ /* 0x000fc8000001140a */
[----:B------:R-:W-:-:S04]  /*00c0*/  LEA.HI R14, R3, R10, RZ, 0x7 ;  /* 0x0000000a030e7211 */ /* 0x000fc800078f38ff */
[----:B------:R-:W-:-:S05]  /*00d0*/  LOP3.LUT R9, R14, 0xffffff80, RZ, 0xc0, !PT ;  /* 0xffffff800e097812 */ /* 0x000fca00078ec0ff */
[----:B------:R-:W-:-:S05]  /*00e0*/  IMAD.IADD R9, R10, 0x1, -R9 ;  /* 0x000000010a097824 */ /* 0x000fca00078e0a09 */
[----:B------:R-:W-:-:S04]  /*00f0*/  LOP3.LUT R0, R9, 0x80, RZ, 0xc0, !PT ;  /* 0x0000008009007812 */ /* 0x000fc800078ec0ff */
[----:B------:R-:W-:-:S04]  /*0100*/  LEA.HI R0, R0, R9, RZ, 0x19 ;  /* 0x0000000900007211 */ /* 0x000fc800078fc8ff */
[C---:B------:R-:W-:Y:S02]  /*0110*/  PRMT R3, R0.reuse, 0x8880, RZ ;  /* 0x0000888000037816 */ /* 0x040fe400000000ff */
[----:B------:R-:W-:Y:S02]  /*0120*/  PRMT R8, R0, 0x8880, RZ ;  /* 0x0000888000087816 */ /* 0x000fe400000000ff */
[----:B------:R-:W-:Y:S02]  /*0130*/  PRMT R0, R3, 0x7710, RZ ;  /* 0x0000771003007816 */ /* 0x000fe400000000ff */
[----:B------:R-:W-:Y:S02]  /*0140*/  SHF.R.S32.HI R8, RZ, 0x1, R8 ;  /* 0x00000001ff087819 */ /* 0x000fe40000011408 */
[----:B------:R-:W-:-:S04]  /*0150*/  SHF.R.U32.HI R0, RZ, 0xa, R0 ;  /* 0x0000000aff007819 */ /* 0x000fc80000011600 */
[----:B------:R-:W-:-:S05]  /*0160*/  LOP3.LUT R3, R0, 0x1f, RZ, 0xc0, !PT ;  /* 0x0000001f00037812 */ /* 0x000fca00078ec0ff */
[----:B------:R-:W-:-:S05]  /*0170*/  IMAD.IADD R3, R8, 0x1, R3 ;  /* 0x0000000108037824 */ /* 0x000fca00078e0203 */
[----:B------:R-:W-:-:S04]  /*0180*/  LOP3.LUT R3, R3, 0xe0, RZ, 0xc0, !PT ;  /* 0x000000e003037812 */ /* 0x000fc800078ec0ff */
[----:B------:R-:W-:Y:S01]  /*0190*/  IADD3 R5, RZ, -R3, RZ ;  /* 0x80000003ff057210 */ /* 0x000fe20007ffe0ff */
[----:B------:R-:W-:-:S03]  /*01a0*/  IMAD.MOV.U32 R3, RZ, RZ, 0x3b18f0fe ;  /* 0x3b18f0feff037424 */ /* 0x000fc600078e00ff */
[----:B------:R-:W-:Y:S01]  /*01b0*/  PRMT R5, R5, 0x7710, RZ ;  /* 0x0000771005057816 */ /* 0x000fe200000000ff */
[----:B------:R-:W-:-:S04]  /*01c0*/  FFMA.FTZ R3, R4, R3, 0.01249298732727766037 ;  /* 0x3c4caf6304037423 */ /* 0x000fc80000010003 */
[----:B------:R-:W-:Y:S02]  /*01d0*/  IMAD.IADD R0, R8, 0x1, R5 ;  /* 0x0000000108007824 */ /* 0x000fe400078e0205 */
[----:B------:R-:W-:-:S03]  /*01e0*/  FFMA.FTZ R3, R3, R4, 0.083333469927310943604 ;  /* 0x3daaaabd03037423 */ /* 0x000fc60000010004 */
[----:B------:R-:W-:Y:S01]  /*01f0*/  PRMT R15, R0, 0x8880, RZ ;  /* 0x00008880000f7816 */ /* 0x000fe200000000ff */
[----:B------:R-:W-:Y:S01]  /*0200*/  FFMA R0, R6, -0.4503078162670135498, R7 ;  /* 0xbee68ebf06007823 */ /* 0x000fe20000000007 */
[----:B------:R-:W-:-:S03]  /*0210*/  FMUL.FTZ R3, R3, 0.039508990943431854248 ;  /* 0x3d21d42e03037820 */ /* 0x000fc60000410000 */
[----:B------:R-:W-:Y:S02]  /*0220*/  IMAD.SHL.U32 R15, R15, 0x2, RZ ;  /* 0x000000020f0f7824 */ /* 0x000fe400078e00ff */
[----:B------:R-:W-:Y:S01]  /*0230*/  FADD R4, R0, R0 ;  /* 0x0000000000047221 */ /* 0x000fe20000000000 */
[----:B------:R-:W-:Y:S02]  /*0240*/  FMUL.FTZ R3, R3, 0.19876869022846221924 ;  /* 0x3e4b8a0503037820 */ /* 0x000fe40000410000 */
[----:B------:R-:W-:Y:S02]  /*0250*/  I2FP.F32.S32 R0, R15 ;  /* 0x0000000f00007245 */ /* 0x000fe40000201400 */
[----:B------:R-:W-:Y:S01]  /*0260*/  FFMA R5, R6, 0.4503078162670135498, R3 ;  /* 0x3ee68ebf06057823 */ /* 0x000fe20000000003 */
[----:B------:R-:W-:Y:S02]  /*0270*/  FFMA.FTZ R4, R7, -0.19876869022846221924, R4 ;  /* 0xbe4b8a0507047823 */ /* 0x000fe40000010004 */
[----:B------:R-:W-:Y:S01]  /*0280*/  FMUL R0, R0, 0.5 ;  /* 0x3f00000000007820 */ /* 0x000fe20000400000 */
[----:B------:R-:W-:Y:S01]  /*0290*/  FFMA R6, R6, 0.4503078162670135498, -R5 ;  /* 0x3ee68ebf06067823 */ /* 0x000fe20000000805 */
[----:B------:R-:W-:-:S03]  /*02a0*/  FMUL.FTZ R4, R4, 0.4503078162670135498 ;  /* 0x3ee68ebf04047820 */ /* 0x000fc60000410000 */
[----:B------:R-:W-:Y:S01]  /*02b0*/  FADD R3, R3, R6 ;  /* 0x0000000603037221 */ /* 0x000fe20000000000 */
[----:B------:R-:W0:Y:S03]  /*02c0*/  FRND.TRUNC R0, R0 ;  /* 0x0000000000007307 */ /* 0x000e26000020d000 */
[----:B------:R-:W-:-:S04]  /*02d0*/  FADD R4, R4, R3 ;  /* 0x0000000304047221 */ /* 0x000fc80000000000 */
[----:B------:R-:W-:-:S04]  /*02e0*/  FADD R6, R5, R4 ;  /* 0x0000000405067221 */ /* 0x000fc80000000000 */
[----:B------:R-:W-:Y:S01]  /*02f0*/  FADD R12, R6, 9.010894775390625 ;  /* 0x41102ca0060c7421 */ /* 0x000fe20000000000 */
[----:B------:R-:W-:Y:S01]  /*0300*/  FADD R5, R5, -R6 ;  /* 0x8000000605057221 */ /* 0x000fe20000000000 */
[----:B0-----:R-:W-:Y:S02]  /*0310*/  FADD R3, R0, R0 ;  /* 0x0000000000037221 */ /* 0x001fe40000000000 */
[----:B------:R-:W-:Y:S01]  /*0320*/  FADD R7, -R12, 9.010894775390625 ;  /* 0x41102ca00c077421 */ /* 0x000fe20000000100 */
[----:B------:R-:W-:Y:S01]  /*0330*/  FADD R5, R4, R5 ;  /* 0x0000000504057221 */ /* 0x000fe20000000000 */
[----:B------:R-:W-:Y:S02]  /*0340*/  FMUL R3, R3, 0.015625 ;  /* 0x3c80000003037820 */ /* 0x000fe40000400000 */
[----:B------:R-:W-:Y:S02]  /*0350*/  FADD R6, R6, R7 ;  /* 0x0000000706067221 */ /* 0x000fe40000000000 */
[----:B------:R-:W-:-:S02]  /*0360*/  FADD.FTZ R19, |R3|, -RZ ;  /* 0x800000ff03137221 */ /* 0x000fc40000010200 */
[----:B------:R-:W-:Y:S01]  /*0370*/  FADD R5, R5, R6 ;  /* 0x0000000605057221 */ /* 0x000fe20000000000 */
[----:B------:R-:W-:Y:S02]  /*0380*/  FMUL R0, R3, 0.0001220703125 ;  /* 0x3900000003007820 */ /* 0x000fe40000400000 */
[----:B------:R-:W-:Y:S01]  /*0390*/  FSETP.GT.AND P0, PT, R19, 9.99999979021476795361e+33, PT ;  /* 0x77f684df1300780b */ /* 0x000fe20003f04000 */
[----:B------:R-:W-:-:S03]  /*03a0*/  FADD R5, R5, 1.8571887267171405256e-05 ;  /* 0x379bcad305057421 */ /* 0x000fc60000000000 */
[----:B------:R-:W-:Y:S01]  /*03b0*/  FSEL R0, R0, R3, P0 ;  /* 0x0000000300007208 */ /* 0x000fe20000000000 */
[----:B------:R-:W-:-:S04]  /*03c0*/  FADD R13, R12, R5 ;  /* 0x000000050c0d7221 */ /* 0x000fc80000000000 */
[----:B------:R-:W-:Y:S01]  /*03d0*/  FADD R12, R12, -R13 ;  /* 0x8000000d0c0c7221 */ /* 0x000fe20000000000 */
[----:B------:R-:W-:-:S03]  /*03e0*/  FMUL.FTZ R4, R13, R0 ;  /* 0x000000000d047220 */ /* 0x000fc60000410000 */
[----:B------:R-:W-:Y:S01]  /*03f0*/  FADD R11, R5, R12 ;  /* 0x0000000c050b7221 */ /* 0x000fe20000000000 */
[----:B------:R-:W-:Y:S01]  /*0400*/  FFMA.FTZ R6, R13, R0, -R4 ;  /* 0x000000000d067223 */ /* 0x000fe20000010804 */
[----:B------:R-:W-:-:S03]  /*0410*/  IMAD.MOV.U32 R12, RZ, RZ, 0x42fc0000 ;  /* 0x42fc0000ff0c7424 */ /* 0x000fc600078e00ff */
[----:B------:R-:W-:-:S04]  /*0420*/  FFMA.FTZ R0, R11, R0, R6 ;  /* 0x000000000b007223 */ /* 0x000fc80000010006 */
[----:B------:R-:W-:-:S04]  /*0430*/  FFMA.FTZ R5, RZ, R13, R0 ;  /* 0x0000000dff057223 */ /* 0x000fc80000010000 */
[----:B------:R-:W-:-:S05]  /*0440*/  FADD.FTZ R7, R4, R5 ;  /* 0x0000000504077221 */ /* 0x000fca0000010000 */
[----:B------:R-:W-:-:S04]  /*0450*/  ISETP.NE.AND P0, PT, R7, 0x42b17218, PT ;  /* 0x42b172180700780c */ /* 0x000fc80003f05270 */
[----:B------:R-:W-:-:S05]  /*0460*/  FSEL R0, R7, 88.72283172607421875, P0 ;  /* 0x42b1721707007808 */ /* 0x000fca0000000000 */
[----:B------:R-:W-:-:S04]  /*0470*/  FMUL.FTZ R6, R0, 1.4426950216293334961 ;  /* 0x3fb8aa3b00067820 */ /* 0x000fc80000410000 */
[----:B------:R0:W1:Y:S02]  /*0480*/  FRND.TRUNC R17, R6 ;  /* 0x0000000600117307 */ /* 0x000064000020d000 */
[----:B0-----:R-:W-:-:S05]  /*0490*/  FADD R6, R19, 10000 ;  /* 0x461c400013067421 */ /* 0x001fca0000000000 */
[----:B------:R-:W-:Y:S01]  /*04a0*/  ISETP.GE.AND P2, PT, R6, 0x7f800000, PT ;  /* 0x7f8000000600780c */ /* 0x000fe20003f46270 */
[----:B-1----:R-:W-:Y:S01]  /*04b0*/  FADD.FTZ R16, |R17|, -RZ ;  /* 0x800000ff11107221 */ /* 0x002fe20000010200 */
[----:B------:R-:W-:-:S04]  /*04c0*/  LOP3.LUT R18, R12, 0x80000000, R17, 0xb8, !PT ;  /* 0x800000000c127812 */ /* 0x000fc800078eb811 */
[----:B------:R-:W-:-:S04]  /*04d0*/  FSETP.GT.AND P0, PT, R16, 126, PT ;  /* 0x42fc00001000780b */ /* 0x000fc80003f04000 */
[----:B------:R-:W-:Y:S02]  /*04e0*/  FSEL R17, R18, R17, P0 ;  /* 0x0000001112117208 */ /* 0x000fe40000000000 */
[----:B------:R-:W-:-:S03]  /*04f0*/  FSETP.NEU.AND P0, PT, R3, RZ, PT ;  /* 0x000000ff0300720b */ /* 0x000fc60003f0d000 */
[----:B------:R-:W-:-:S04]  /*0500*/  FFMA.FTZ R0, R17, -0.69314718246459960938, R0 ;  /* 0xbf31721811007823 */ /* 0x000fc80000010000 */
[C---:B------:R-:W-:Y:S01]  /*0510*/  FFMA.FTZ R0, R17.reuse, 1.9046542121259335545e-09, R0 ;  /* 0x3102e30811007823 */ /* 0x040fe20000010000 */
[----:B------:R-:W-:-:S03]  /*0520*/  FADD R17, R17, 12583039 ;  /* 0x4b40007f11117421 */ /* 0x000fc60000000000 */
[----:B------:R-:W-:Y:S02]  /*0530*/  FMUL R0, R0, 1.4426950216293334961 ;  /* 0x3fb8aa3b00007820 */ /* 0x000fe40000400000 */
[----:B------:R-:W-:-:S04]  /*0540*/  SHF.L.U32 R17, R17, 0x17, RZ ;  /* 0x0000001711117819 */ /* 0x000fc800000006ff */
[----:B------:R-:W0:Y:S02]  /*0550*/  MUFU.EX2 R0, R0 ;  /* 0x0000000000007308 */ /* 0x000e240000000800 */
[----:B0-----:R-:W-:Y:S01]  /*0560*/  FMUL R17, R17, R0 ;  /* 0x0000000011117220 */ /* 0x001fe20000400000 */
[----:B------:R-:W-:-:S04]  /*0570*/  IMAD.MOV.U32 R0, RZ, RZ, 0x7f800000 ;  /* 0x7f800000ff007424 */ /* 0x000fc800078e00ff */
[----:B------:R-:W-:-:S04]  /*0580*/  FSETP.NEU.AND P1, PT, R17, +INF , PT ;  /* 0x7f8000001100780b */ /* 0x000fc80003f2d000 */
[----:B------:R-:W-:-:S09]  /*0590*/  ISETP.NE.OR P3, PT, R7, 0x42b17218, !P1 ;  /* 0x42b172180700780c */ /* 0x000fd20004f65670 */
[----:B------:R-:W-:-:S04]  /*05a0*/  @P1 FADD.FTZ R4, R4, -R7 ;  /* 0x8000000704041221 */ /* 0x000fc80000010000 */
[----:B------:R-:W-:Y:S01]  /*05b0*/  @P1 FADD.FTZ R4, R5, R4 ;  /* 0x0000000405041221 */ /* 0x000fe20000010000 */
[----:B------:R-:W-:-:S03]  /*05c0*/  SGXT R5, R2, 0x1 ;  /* 0x000000010205781a */ /* 0x000fc60000000200 */
[----:B------:R-:W-:Y:S01]  /*05d0*/  @!P3 FADD R4, R4, 7.62939453125e-06 ;  /* 0x370000000404b421 */ /* 0x000fe20000000000 */
[----:B------:R-:W-:-:S03]  /*05e0*/  LEA.HI R5, R5, R10, RZ, 0x9 ;  /* 0x0000000a05057211 */ /* 0x000fc600078f48ff */
[----:B------:R-:W-:Y:S01]  /*05f0*/  @P1 FFMA.FTZ R0, R17, R4, R17 ;  /* 0x0000000411001223 */ /* 0x000fe20000010011 */
[----:B------:R-:W-:Y:S06]  /*0600*/  @!P2 BRA `(.L_x_1) ;  /* 0x000000000018a947 */ /* 0x000fec0003800000 */
[----:B------:R-:W-:-:S13]  /*0610*/  FSETP.NAN.FTZ.AND P1, PT, |R3|, |R3|, PT ;  /* 0x400000030300720b */ /* 0x000fda0003f38200 */
[----:B------:R-:W-:Y:S01]  /*0620*/  @P1 FADD R0, R3, 10000 ;  /* 0x461c400003001421 */ /* 0x000fe20000000000 */
[----:B------:R-:W-:Y:S06]  /*0630*/  @P1 BRA `(.L_x_1) ;  /* 0x00000000000c1947 */ /* 0x000fec0003800000 */
[----:B------:R-:W-:-:S13]  /*0640*/  FSETP.NEU.AND P1, PT, R19, +INF , PT ;  /* 0x7f8000001300780b */ /* 0x000fda0003f2d000 */
[----:B------:R-:W-:-:S04]  /*0650*/  @!P1 FSETP.GEU.AND P2, PT, R3, RZ, PT ;  /* 0x000000ff0300920b */ /* 0x000fc80003f4e000 */
[----:B------:R-:W-:-:S09]  /*0660*/  @!P1 SEL R0, RZ, 0x7f800000, !P2 ;  /* 0x7f800000ff009807 */ /* 0x000fd20005000000 */
.L_x_1:
[----:B------:R-:W-:Y:S05]  /*0670*/  BSYNC B0 ;  /* 0x0000000000007941 */ /* 0x000fea0003800000 */
.L_x_0:
[----:B------:R-:W-:Y:S01]  /*0680*/  FSEL R2, R0, 1, P0 ;  /* 0x3f80000000027808 */ /* 0x000fe20000000000 */
[----:B------:R-:W-:Y:S01]  /*0690*/  ULDC.64 UR4, c[0x0][0x208] ;  /* 0x0000820000047ab9 */ /* 0x000fe20000000a00 */
[----:B------:R-:W-:Y:S01]  /*06a0*/  SHF.R.S32.HI R5, RZ, 0x9, R5 ;  /* 0x00000009ff057819 */ /* 0x000fe20000011405 */
[----:B------:R-:W-:Y:S01]  /*06b0*/  BSSY B0, `(.L_x_2) ;  /* 0x0000052000007945 */ /* 0x000fe20003800000 */
[C---:B------:R-:W-:Y:S02]  /*06c0*/  FSETP.GT.AND P0, PT, |R2|.reuse, 8.50705917302346158658e+37, PT ;  /* 0x7e8000000200780b */ /* 0x040fe40003f04200 */
[----:B------:R-:W-:Y:S02]  /*06d0*/  FSETP.GEU.AND P1, PT, |R2|, 1.175494350822287508e-38, PT ;  /* 0x008000000200780b */ /* 0x000fe40003f2e200 */
[----:B------:R-:W-:-:S04]  /*06e0*/  LEA.HI R0, R5, R5, RZ, 0x2 ;  /* 0x0000000505007211 */ /* 0x000fc800078f10ff */
[----:B------:R-:W-:-:S04]  /*06f0*/  LOP3.LUT R0, R0, 0xfffffffc, RZ, 0xc0, !PT ;  /* 0xfffffffc00007812 */ /* 0x000fc800078ec0ff */
[----:B------:R-:W-:Y:S01]  /*0700*/  IADD3 R0, R5, 0x1, -R0 ;  /* 0x0000000105007810 */ /* 0x000fe20007ffe800 */
[----:B------:R-:W-:-:S03]  /*0710*/  @P0 FMUL R2, R2, 0.25 ;  /* 0x3e80000002020820 */ /* 0x000fc60000400000 */
[----:B------:R-:W-:Y:S01]  /*0720*/  I2FP.F32.S32 R17, R0 ;  /* 0x0000000000117245 */ /* 0x000fe20000201400 */
[----:B------:R-:W-:-:S04]  /*0730*/  @!P1 FMUL R2, R2, 16777216 ;  /* 0x4b80000002029820 */ /* 0x000fc80000400000 */
[----:B------:R-:W0:Y:S01]  /*0740*/  MUFU.RCP R18, R2 ;  /* 0x0000000200127308 */ /* 0x000e220000001000 */
[----:B------:R-:W-:-:S05]  /*0750*/  FMUL R16, R17, 0.25 ;  /* 0x3e80000011107820 */ /* 0x000fca0000400000 */
[----:B------:R-:W-:-:S05]  /*0760*/  FSEL R3, R16, R17, P0 ;  /* 0x0000001110037208 */ /* 0x000fca0000000000 */
[----:B------:R-:W-:-:S04]  /*0770*/  @!P1 FMUL R3, R3, 16777216 ;  /* 0x4b80000003039820 */ /* 0x000fc80000400000 */
[----:B0-----:R-:W-:-:S04]  /*0780*/  FMUL R18, R18, R3 ;  /* 0x0000000312127220 */ /* 0x001fc80000400000 */
[C---:B------:R-:W-:Y:S01]  /*0790*/  FMUL R4, R18.reuse, 0.63661974668502807617 ;  /* 0x3f22f98312047820 */ /* 0x040fe20000400000 */
[----:B------:R-:W-:-:S05]  /*07a0*/  FADD.FTZ R5, |R18|, -RZ ;  /* 0x800000ff12057221 */ /* 0x000fca0000010200 */
[----:B------:R-:W0:Y:S01]  /*07b0*/  F2I.FTZ.NTZ R4, R4 ;  /* 0x0000000400047305 */ /* 0x000e220000213100 */
[----:B------:R-:W-:Y:S02]  /*07c0*/  FSETP.GE.AND P0, PT, R5, 105615, PT ;  /* 0x47ce47800500780b */ /* 0x000fe40003f06000 */
[----:B0-----:R-:W-:-:S05]  /*07d0*/  I2FP.F32.S32 R3, R4 ;  /* 0x0000000400037245 */ /* 0x001fca0000201400 */
[----:B------:R-:W-:-:S04]  /*07e0*/  FFMA.FTZ R0, R3, -1.5707962512969970703, R18 ;  /* 0xbfc90fda03007823 */ /* 0x000fc80000010012 */
[----:B------:R-:W-:-:S04]  /*07f0*/  FFMA.FTZ R0, R3, -7.5497894158615963534e-08, R0 ;  /* 0xb3a2216803007823 */ /* 0x000fc80000010000 */
[----:B------:R-:W-:Y:S01]  /*0800*/  FFMA.FTZ R2, R3, -5.3903029534742383927e-15, R0 ;  /* 0xa7c234c503027823 */ /* 0x000fe20000010000 */
[----:B------:R-:W-:Y:S06]  /*0810*/  @!P0 BRA `(.L_x_3) ;  /* 0x0000000000ec8947 */ /* 0x000fec0003800000 */
[----:B------:R-:W-:-:S13]  /*0820*/  FSETP.NEU.AND P0, PT, R5, +INF , PT ;  /* 0x7f8000000500780b */ /* 0x000fda0003f0d000 */
[----:B------:R-:W-:Y:S01]  /*0830*/  @!P0 FMUL.FTZ R2, RZ, R18 ;  /* 0x00000012ff028220 */ /* 0x000fe20000410000 */
[----:B------:R-:W-:Y:S01]  /*0840*/  @!P0 IMAD.MOV.U32 R4, RZ, RZ, RZ ;  /* 0x000000ffff048224 */ /* 0x000fe200078e00ff */
[----:B------:R-:W-:Y:S06]  /*0850*/  @!P0 BRA `(.L_x_3) ;  /* 0x0000000000dc8947 */ /* 0x000fec0003800000 */
[----:B------:R-:W-:Y:S01]  /*0860*/  SHF.R.U32.HI R22, RZ, 0x17, R18 ;  /* 0x00000017ff167819 */ /* 0x000fe20000011612 */
[----:B------:R-:W-:Y:S01]  /*0870*/  IMAD.SHL.U32 R3, R18, 0x100, RZ ;  /* 0x0000010012037824 */ /* 0x000fe200078e00ff */
[----:B------:R-:W-:Y:S01]  /*0880*/  MOV R2, RZ ;  /* 0x000000ff00027202 */ /* 0x000fe20000000f00 */
[----:B------:R-:W-:Y:S01]  /*0890*/  IMAD.MOV.U32 R5, RZ, RZ, RZ ;  /* 0x000000ffff057224 */ /* 0x000fe200078e00ff */
[----:B------:R-:W-:Y:S01]  /*08a0*/  LOP3.LUT R0, R22, 0xe0, RZ, 0xc0, !PT ;  /* 0x000000e016007812 */ /* 0x000fe200078ec0ff */
[----:B------:R-:W-:Y:S01]  /*08b0*/  IMAD.MOV.U32 R19, RZ, RZ, RZ ;  /* 0x000000ffff137224 */ /* 0x000fe200078e00ff */
[----:B------:R-:W-:Y:S01]  /*08c0*/  LOP3.LUT R23, R3, 0x80000000, RZ, 0xfc, !PT ;  /* 0x8000000003177812 */ /* 0x000fe200078efcff */
[----:B------:R-:W-:Y:S02]  /*08d0*/  ULDC.64 UR6, c[0x4][0x8] ;  /* 0x0100020000067ab9 */ /* 0x000fe40000000a00 */
[----:B------:R-:W-:Y:S01]  /*08e0*/  VIADD R4, R0, 0xffffff80 ;  /* 0xffffff8000047836 */ /* 0x000fe20000000000 */
[----:B------:R-:W-:-:S04]  /*08f0*/  MOV R0, R1 ;  /* 0x0000000100007202 */ /* 0x000fc80000000f00 */
[----:B------:R-:W-:-:S07]  /*0900*/  SHF.R.U32.HI R4, RZ, 0x5, R4 ;  /* 0x00000005ff047819 */ /* 0x000fce0000011604 */
.L_x_4:
[----:B------:R-:W-:-:S04]  /*0910*/  IADD3 R6, P0, R5, UR6, RZ ;  /* 0x0000000605067c10 */ /* 0x000fc8000ff1e0ff */
[----:B------:R-:W-:-:S06]  /*0920*/  IADD3.X R7, R19, UR7, RZ, P0, !PT ;  /* 0x0000000713077c10 */ /* 0x000fcc00087fe4ff */
[----:B------:R-:W2:Y:S01]  /*0930*/  LDG.E.CONSTANT R7, desc[UR4][R6.64] ;  /* 0x0000000406077981 */ /* 0x000ea2000c1e9900 */
[----:B------:R-:W-:Y:S01]  /*0940*/  IADD3 R5, P1, R5, 0x4, RZ ;  /* 0x0000000405057810 */ /* 0x000fe20007f3e0ff */
[----:B------:R-:W-:-:S03]  /*0950*/  IMAD.MOV.U32 R3, RZ, RZ, RZ ;  /* 0x000000ffff037224 */ /* 0x000fc600078e00ff */
[----:B------:R-:W-:Y:S01]  /*0960*/  ISETP.NE.U32.AND P0, PT, R5, 0x18, PT ;  /* 0x000000180500780c */ /* 0x000fe20003f05070 */
[----:B------:R-:W-:-:S05]  /*0970*/  IMAD.X R19, RZ, RZ, R19, P1 ;  /* 0x000000ffff137224 */ /* 0x000fca00008e0613 */
[----:B------:R-:W-:Y:S01]  /*0980*/  ISETP.NE.AND.EX P0, PT, R19, RZ, PT, P0 ;  /* 0x000000ff1300720c */ /* 0x000fe20003f05300 */
[----:B--2---:R-:W-:-:S04]  /*0990*/  IMAD.WIDE.U32 R20, R23, R7, R2 ;  /* 0x0000000717147225 */ /* 0x004fc800078e0002 */
[----:B------:R-:W-:Y:S01]  /*09a0*/  IMAD.MOV.U32 R2, RZ, RZ, R21 ;  /* 0x000000ffff027224 */ /* 0x000fe200078e0015 */
[----:B------:R0:W-:Y:S02]  /*09b0*/  STL [R0], R20 ;  /* 0x0000001400007387 */ /* 0x0001e40000100800 */
[----:B0-----:R-:W-:-:S05]  /*09c0*/  IADD3 R0, R0, 0x4, RZ ;  /* 0x0000000400007810 */ /* 0x001fca0007ffe0ff */
[----:B------:R-:W-:Y:S05]  /*09d0*/  @P0 BRA `(.L_x_4) ;  /* 0xfffffffc00cc0947 */ /* 0x000fea000383ffff */
[----:B------:R-:W-:Y:S01]  /*09e0*/  LOP3.LUT P0, R6, R22, 0x1f, RZ, 0xc0, !PT ;  /* 0x0000001f16067812 */ /* 0x000fe2000780c0ff */
[----:B------:R-:W-:Y:S01]  /*09f0*/  IMAD R19, R4, -0x4, R1 ;  /* 0xfffffffc04137824 */ /* 0x000fe200078e0201 */
[----:B------:R0:W-:Y:S04]  /*0a00*/  STL [R1+0x18], R2 ;  /* 0x0000180201007387 */ /* 0x0001e80000100800 */
[----:B------:R-:W2:Y:S04]  /*0a10*/  LDL R0, [R19+0x18] ;  /* 0x0000180013007983 */ /* 0x000ea80000100800 */
[----:B------:R-:W3:Y:S04]  /*0a20*/  LDL R3, [R19+0x14] ;  /* 0x0000140013037983 */ /* 0x000ee80000100800 */
[----:B------:R-:W4:Y:S01]  /*0a30*/  @P0 LDL R7, [R19+0x10] ;  /* 0x0000100013070983 */ /* 0x000f220000100800 */
[----:B------:R-:W-:Y:S01]  /*0a40*/  @P0 IADD3 R4, -R6, 0x20, RZ ;  /* 0x0000002006040810 */ /* 0x000fe20007ffe1ff */
[----:B------:R-:W-:Y:S01]  /*0a50*/  UMOV UR6, 0x54442d19 ;  /* 0x54442d1900067882 */ /* 0x000fe20000000000 */
[----:B------:R-:W-:Y:S01]  /*0a60*/  UMOV UR7, 0x3bf921fb ;  /* 0x3bf921fb00077882 */ /* 0x000fe20000000000 */
[----:B--2---:R-:W-:-:S02]  /*0a70*/  @P0 SHF.L.U32 R5, R0, R6, RZ ;  /* 0x0000000600050219 */ /* 0x004fc400000006ff */
[----:B---3--:R-:W-:Y:S02]  /*0a80*/  @P0 SHF.L.U32 R6, R3, R6, RZ ;  /* 0x0000000603060219 */ /* 0x008fe400000006ff */
[-C--:B----4-:R-:W-:Y:S02]  /*0a90*/  @P0 SHF.R.U32.HI R7, RZ, R4.reuse, R7 ;  /* 0x00000004ff070219 */ /* 0x090fe40000011607 */
[----:B------:R-:W-:-:S03]  /*0aa0*/  @P0 SHF.R.U32.HI R4, RZ, R4, R3 ;  /* 0x00000004ff040219 */ /* 0x000fc60000011603 */
[----:B------:R-:W-:Y:S02]  /*0ab0*/  @P0 IMAD.IADD R3, R6, 0x1, R7 ;  /* 0x0000000106030824 */ /* 0x000fe400078e0207 */
[----:B------:R-:W-:-:S05]  /*0ac0*/  @P0 IMAD.IADD R0, R5, 0x1, R4 ;  /* 0x0000000105000824 */ /* 0x000fca00078e0204 */
[C---:B------:R-:W-:Y:S01]  /*0ad0*/  SHF.L.W.U32.HI R5, R3.reuse, 0x2, R0 ;  /* 0x0000000203057819 */ /* 0x040fe20000010e00 */
[----:B------:R-:W-:-:S03]  /*0ae0*/  IMAD.SHL.U32 R3, R3, 0x4, RZ ;  /* 0x0000000403037824 */ /* 0x000fc600078e00ff */
[----:B------:R-:W-:-:S04]  /*0af0*/  SHF.R.S32.HI R4, RZ, 0x1f, R5 ;  /* 0x0000001fff047819 */ /* 0x000fc80000011405 */
[C---:B0-----:R-:W-:Y:S02]  /*0b00*/  LOP3.LUT R2, R4.reuse, R3, RZ, 0x3c, !PT ;  /* 0x0000000304027212 */ /* 0x041fe400078e3cff */
[----:B------:R-:W-:-:S06]  /*0b10*/  LOP3.LUT R3, R4, R5, RZ, 0x3c, !PT ;  /* 0x0000000504037212 */ /* 0x000fcc00078e3cff */
[----:B------:R-:W0:Y:S01]  /*0b20*/  I2F.F64.S64 R2, R2 ;  /* 0x0000000200027312 */ /* 0x000e220000301c00 */
[----:B------:R-:W-:Y:S02]  /*0b30*/  ISETP.GE.AND P0, PT, R18, RZ, PT ;  /* 0x000000ff1200720c */ /* 0x000fe40003f06270 */
[----:B------:R-:W-:Y:S01]  /*0b40*/  SHF.R.U32.HI R0, RZ, 0x1e, R0 ;  /* 0x0000001eff007819 */ /* 0x000fe20000011600 */
[----:B0-----:R-:W-:-:S03]  /*0b50*/  DMUL R6, R2, UR6 ;  /* 0x0000000602067c28 */ /* 0x001fc60008000000 */
[C---:B------:R-:W-:Y:S02]  /*0b60*/  LEA.HI R4, R5.reuse, R0, RZ, 0x1 ;  /* 0x0000000005047211 */ /* 0x040fe400078f08ff */
[----:B------:R-:W-:-:S05]  /*0b70*/  LOP3.LUT R18, R5, R18, RZ, 0x3c, !PT ;  /* 0x0000001205127212 */ /* 0x000fca00078e3cff */
[----:B------:R-:W0:Y:S01]  /*0b80*/  F2F.F32.F64 R6, R6 ;  /* 0x0000000600067310 */ /* 0x000e220000301000 */
[----:B------:R-:W-:Y:S02]  /*0b90*/  IADD3 R0, -R4, RZ, RZ ;  /* 0x000000ff04007210 */ /* 0x000fe40007ffe1ff */
[----:B------:R-:W-:-:S03]  /*0ba0*/  ISETP.GE.AND P1, PT, R18, RZ, PT ;  /* 0x000000ff1200720c */ /* 0x000fc60003f26270 */
[----:B------:R-:W-:Y:S01]  /*0bb0*/  @!P0 IMAD.MOV.U32 R4, RZ, RZ, R0 ;  /* 0x000000ffff048224 */ /* 0x000fe200078e0000 */
[----:B0-----:R-:W-:-:S09]  /*0bc0*/  FSEL R2, -R6, R6, !P1 ;  /* 0x0000000606027208 */ /* 0x001fd20004800100 */
.L_x_3:
[----:B------:R-:W-:Y:S05]  /*0bd0*/  BSYNC B0 ;  /* 0x0000000000007941 */ /* 0x000fea0003800000 */
.L_x_2:
[----:B------:R-:W-:Y:S01]  /*0be0*/  VIADD R15, R15, 0x1 ;  /* 0x000000010f0f7836 */ /* 0x000fe20000000000 */
[----:B------:R-:W-:Y:S04]  /*0bf0*/  BSSY B0, `(.L_x_5) ;  /* 0x000002f000007945 */ /* 0x000fe80003800000 */
[----:B------:R-:W-:-:S05]  /*0c00*/  I2FP.F32.S32 R15, R15 ;  /* 0x0000000f000f7245 */ /* 0x000fca0000201400 */
[----:B------:R-:W-:-:S06]  /*0c10*/  FMUL R15, R15, 0.5 ;  /* 0x3f0000000f0f7820 */ /* 0x000fcc0000400000 */
[----:B------:R-:W0:Y:S02]  /*0c20*/  FRND.TRUNC R15, R15 ;  /* 0x0000000f000f7307 */ /* 0x000e24000020d000 */
[----:B0-----:R-:W-:-:S04]  /*0c30*/  FADD R3, R15, R15 ;  /* 0x0000000f0f037221 */ /* 0x001fc80000000000 */
[----:B------:R-:W-:-:S04]  /*0c40*/  FMUL R3, R3, 0.015625 ;  /* 0x3c80000003037820 */ /* 0x000fc80000400000 */
[C---:B------:R-:W-:Y:S01]  /*0c50*/  FADD.FTZ R5, |R3|.reuse, -RZ ;  /* 0x800000ff03057221 */ /* 0x040fe20000010200 */
[----:B------:R-:W-:-:S04]  /*0c60*/  FMUL R0, R3, 0.0001220703125 ;  /* 0x3900000003007820 */ /* 0x000fc80000400000 */
[----:B------:R-:W-:-:S04]  /*0c70*/  FSETP.GT.AND P0, PT, R5, 9.99999979021476795361e+33, PT ;  /* 0x77f684df0500780b */ /* 0x000fc80003f04000 */
[----:B------:R-:W-:-:S05]  /*0c80*/  FSEL R0, R0, R3, P0 ;  /* 0x0000000300007208 */ /* 0x000fca0000000000 */
[----:B------:R-:W-:-:S04]  /*0c90*/  FMUL.FTZ R6, R13, R0 ;  /* 0x000000000d067220 */ /* 0x000fc80000410000 */
[----:B------:R-:W-:-:S04]  /*0ca0*/  FFMA.FTZ R18, R13, R0, -R6 ;  /* 0x000000000d127223 */ /* 0x000fc80000010806 */
        /* <DEDUP_REMOVED lines=17> */
[----:B------:R-:W-:Y:S01]  /*0dc0*/  FMUL R0, R0, 1.4426950216293334961 ;  /* 0x3fb8aa3b00007820 */ /* 0x000fe20000400000 */
[----:B------:R-:W-:-:S05]  /*0dd0*/  IMAD.SHL.U32 R19, R19, 0x800000, RZ ;  /* 0x0080000013137824 */ /* 0x000fca00078e00ff */
[----:B------:R-:W0:Y:S02]  /*0de0*/  MUFU.EX2 R0, R0 ;  /* 0x0000000000007308 */ /* 0x000e240000000800 */
[----:B0-----:R-:W-:Y:S01]  /*0df0*/  FMUL R19, R19, R0 ;  /* 0x0000000013137220 */ /* 0x001fe20000400000 */
[----:B------:R-:W-:-:S04]  /*0e00*/  MOV R0, 0x7f800000 ;  /* 0x7f80000000007802 */ /* 0x000fc80000000f00 */
[----:B------:R-:W-:-:S04]  /*0e10*/  FSETP.NEU.AND P1, PT, R19, +INF , PT ;  /* 0x7f8000001300780b */ /* 0x000fc80003f2d000 */
[----:B------:R-:W-:-:S09]  /*0e20*/  ISETP.NE.OR P3, PT, R15, 0x42b17218, !P1 ;  /* 0x42b172180f00780c */ /* 0x000fd20004f65670 */
[----:B------:R-:W-:-:S04]  /*0e30*/  @P1 FADD.FTZ R6, R6, -R15 ;  /* 0x8000000f06061221 */ /* 0x000fc80000010000 */
[----:B------:R-:W-:-:S04]  /*0e40*/  @P1 FADD.FTZ R6, R7, R6 ;  /* 0x0000000607061221 */ /* 0x000fc80000010000 */
[----:B------:R-:W-:-:S04]  /*0e50*/  @!P3 FADD R6, R6, 7.62939453125e-06 ;  /* 0x370000000606b421 */ /* 0x000fc80000000000 */
        /* <DEDUP_REMOVED lines=8> */
.L_x_6:
[----:B------:R-:W-:Y:S05]  /*0ee0*/  BSYNC B0 ;  /* 0x0000000000007941 */ /* 0x000fea0003800000 */
.L_x_5:
[----:B------:R-:W-:Y:S01]  /*0ef0*/  FSEL R6, R0, 1, P0 ;  /* 0x3f80000000067808 */ /* 0x000fe20000000000 */
[----:B------:R-:W-:Y:S01]  /*0f00*/  IMAD.MOV.U32 R5, RZ, RZ, 0x3c0885e4 ;  /* 0x3c0885e4ff057424 */ /* 0x000fe200078e00ff */
[----:B------:R-:W-:Y:S01]  /*0f10*/  LOP3.LUT R0, R4, 0x1, RZ, 0xc0, !PT ;  /* 0x0000000104007812 */ /* 0x000fe200078ec0ff */
[----:B------:R-:W-:Y:S01]  /*0f20*/  BSSY B0, `(.L_x_7) ;  /* 0x000005e000007945 */ /* 0x000fe20003800000 */
[C---:B------:R-:W-:Y:S02]  /*0f30*/  FSETP.GT.AND P0, PT, |R6|.reuse, 8.50705917302346158658e+37, PT ;  /* 0x7e8000000600780b */ /* 0x040fe40003f04200 */
[----:B------:R-:W-:Y:S02]  /*0f40*/  FSETP.GEU.AND P1, PT, |R6|, 1.175494350822287508e-38, PT ;  /* 0x008000000600780b */ /* 0x000fe40003f2e200 */
[----:B------:R-:W-:Y:S01]  /*0f50*/  FSEL R16, R16, R17, P0 ;  /* 0x0000001110107208 */ /* 0x000fe20000000000 */
[----:B------:R-:W-:-:S08]  /*0f60*/  FMUL.FTZ R17, R2, R2 ;  /* 0x0000000202117220 */ /* 0x000fd00000410000 */
[----:B------:R-:W-:Y:S01]  /*0f70*/  @P0 FMUL R6, R6, 0.25 ;  /* 0x3e80000006060820 */ /* 0x000fe20000400000 */
[----:B------:R-:W-:Y:S01]  /*0f80*/  ISETP.NE.U32.AND P0, PT, R0, 0x1, PT ;  /* 0x000000010000780c */ /* 0x000fe20003f05070 */
[----:B------:R-:W-:Y:S01]  /*0f90*/  @!P1 FMUL R16, R16, 16777216 ;  /* 0x4b80000010109820 */ /* 0x000fe20000400000 */
[----:B------:R-:W-:Y:S02]  /*0fa0*/  IMAD.MOV.U32 R0, RZ, RZ, -0x46b2bead ;  /* 0xb94d4153ff007424 */ /* 0x000fe400078e00ff */
[----:B------:R-:W-:Y:S01]  /*0fb0*/  @!P1 FMUL R6, R6, 16777216 ;  /* 0x4b80000006069820 */ /* 0x000fe20000400000 */
[----:B------:R-:W-:-:S03]  /*0fc0*/  LOP3.LUT P1, RZ, R4, 0x2, RZ, 0xc0, !PT ;  /* 0x0000000204ff7812 */ /* 0x000fc6000782c0ff */
[----:B------:R0:W1:Y:S05]  /*0fd0*/  MUFU.RCP R15, R6 ;  /* 0x00000006000f7308 */ /* 0x00006a0000001000 */
[----:B------:R-:W-:Y:S01]  /*0fe0*/  @!P0 IMAD.MOV.U32 R7, RZ, RZ, 0x37cbac00 ;  /* 0x37cbac00ff078424 */ /* 0x000fe200078e00ff */
[----:B------:R-:W-:Y:S01]  /*0ff0*/  @!P0 MOV R5, 0x3d2aaabb ;  /* 0x3d2aaabb00058802 */ /* 0x000fe20000000f00 */
[----:B0-----:R-:W-:Y:S02]  /*1000*/  IMAD.MOV.U32 R6, RZ, RZ, -0x41d55558 ;  /* 0xbe2aaaa8ff067424 */ /* 0x001fe400078e00ff */
[----:B------:R-:W-:Y:S01]  /*1010*/  @!P0 FFMA.FTZ R0, R17, R7, -0.0013887860113754868507 ;  /* 0xbab607ed11008423 */ /* 0x000fe20000010007 */
[----:B------:R-:W-:-:S03]  /*1020*/  @!P0 IMAD.MOV.U32 R6, RZ, RZ, -0x41000001 ;  /* 0xbeffffffff068424 */ /* 0x000fc600078e00ff */
[----:B------:R-:W-:Y:S01]  /*1030*/  FFMA.FTZ R5, R17, R0, R5 ;  /* 0x0000000011057223 */ /* 0x000fe20000010005 */
[----:B-1----:R-:W-:Y:S01]  /*1040*/  FMUL R15, R15, R16 ;  /* 0x000000100f0f7220 */ /* 0x002fe20000400000 */
[----:B------:R-:W-:Y:S02]  /*1050*/  FSEL R0, R2, 1, P0 ;  /* 0x3f80000002007808 */ /* 0x000fe40000000000 */
[----:B------:R-:W-:Y:S01]  /*1060*/  FFMA.FTZ R5, R17, R5, R6 ;  /* 0x0000000511057223 */ /* 0x000fe20000010006 */
[C---:B------:R-:W-:Y:S01]  /*1070*/  FMUL R3, R15.reuse, 0.63661974668502807617 ;  /* 0x3f22f9830f037820 */ /* 0x040fe20000400000 */
[----:B------:R-:W-:Y:S01]  /*1080*/  FADD.FTZ R2, |R15|, -RZ ;  /* 0x800000ff0f027221 */ /* 0x000fe20000010200 */
[----:B------:R-:W-:Y:S01]  /*1090*/  FFMA.FTZ R17, R17, R0, RZ ;  /* 0x0000000011117223 */ /* 0x000fe200000100ff */
[----:B------:R-:W-:-:S03]  /*10a0*/  SHF.R.S32.HI R16, RZ, 0x7, R14 ;  /* 0x00000007ff107819 */ /* 0x000fc6000001140e */
[----:B------:R-:W0:Y:S01]  /*10b0*/  F2I.FTZ.NTZ R3, R3 ;  /* 0x0000000300037305 */ /* 0x000e220000213100 */
[----:B------:R-:W-:Y:S01]  /*10c0*/  FSETP.GE.AND P0, PT, R2, 105615, PT ;  /* 0x47ce47800200780b */ /* 0x000fe20003f06000 */
[----:B------:R-:W-:-:S04]  /*10d0*/  FFMA.FTZ R0, R17, R5, R0 ;  /* 0x0000000511007223 */ /* 0x000fc80000010000 */
[----:B------:R-:W-:Y:S01]  /*10e0*/  @P1 FFMA.FTZ R0, R0, -1, RZ ;  /* 0xbf80000000001823 */ /* 0x000fe200000100ff */
        /* <DEDUP_REMOVED lines=10> */
[----:B------:R-:W-:Y:S01]  /*1190*/  HFMA2.MMA R17, -RZ, RZ, 0, 0 ;  /* 0x00000000ff117435 */ /* 0x000fe200000001ff */
[----:B------:R-:W-:Y:S01]  /*11a0*/  SHF.L.U32 R5, R15, 0x8, RZ ;  /* 0x000000080f057819 */ /* 0x000fe200000006ff */
[----:B------:R-:W-:Y:S01]  /*11b0*/  IMAD.MOV.U32 R2, RZ, RZ, RZ ;  /* 0x000000ffff027224 */ /* 0x000fe200078e00ff */
[----:B------:R-:W-:Y:S01]  /*11c0*/  LOP3.LUT R3, R20, 0xe0, RZ, 0xc0, !PT ;  /* 0x000000e014037812 */ /* 0x000fe200078ec0ff */
[----:B------:R-:W-:Y:S01]  /*11d0*/  IMAD.MOV.U32 R14, RZ, RZ, RZ ;  /* 0x000000ffff0e7224 */ /* 0x000fe200078e00ff */
[----:B------:R-:W-:Y:S01]  /*11e0*/  LOP3.LUT R5, R5, 0x80000000, RZ, 0xfc, !PT ;  /* 0x8000000005057812 */ /* 0x000fe200078efcff */
[----:B------:R-:W-:Y:S02]  /*11f0*/  ULDC.64 UR6, c[0x4][0x8] ;  /* 0x0100020000067ab9 */ /* 0x000fe40000000a00 */
[----:B------:R-:W-:Y:S02]  /*1200*/  VIADD R4, R3, 0xffffff80 ;  /* 0xffffff8003047836 */ /* 0x000fe40000000000 */
[----:B------:R-:W-:-:S03]  /*1210*/  IMAD.MOV.U32 R3, RZ, RZ, R1 ;  /* 0x000000ffff037224 */ /* 0x000fc600078e0001 */
[----:B------:R-:W-:-:S07]  /*1220*/  SHF.R.U32.HI R4, RZ, 0x5, R4 ;  /* 0x00000005ff047819 */ /* 0x000fce0000011604 */
.L_x_9:
[----:B------:R-:W-:-:S04]  /*1230*/  IADD3 R6, P0, R14, UR6, RZ ;  /* 0x000000060e067c10 */ /* 0x000fc8000ff1e0ff */
[----:B------:R-:W-:-:S05]  /*1240*/  IADD3.X R7, R17, UR7, RZ, P0, !PT ;  /* 0x0000000711077c10 */ /* 0x000fca00087fe4ff */
[----:B------:R0:W2:Y:S01]  /*1250*/  LDG.E.CONSTANT R19, desc[UR4][R6.64] ;  /* 0x0000000406137981 */ /* 0x0000a2000c1e9900 */
[----:B------:R-:W-:-:S04]  /*1260*/  IADD3 R14, P1, R14, 0x4, RZ ;  /* 0x000000040e0e7810 */ /* 0x000fc80007f3e0ff */
[----:B------:R-:W-:Y:S02]  /*1270*/  ISETP.NE.U32.AND P0, PT, R14, 0x18, PT ;  /* 0x000000180e00780c */ /* 0x000fe40003f05070 */
[----:B------:R-:W-:Y:S01]  /*1280*/  IADD3.X R17, RZ, R17, RZ, P1, !PT ;  /* 0x00000011ff117210 */ /* 0x000fe20000ffe4ff */
[----:B0-----:R-:W-:-:S03]  /*1290*/  IMAD.MOV.U32 R6, RZ, RZ, R2 ;  /* 0x000000ffff067224 */ /* 0x001fc600078e0002 */
[----:B------:R-:W-:Y:S01]  /*12a0*/  ISETP.NE.AND.EX P0, PT, R17, RZ, PT, P0 ;  /* 0x000000ff1100720c */ /* 0x000fe20003f05300 */
[----:B------:R-:W-:Y:S02]  /*12b0*/  IMAD.MOV.U32 R7, RZ, RZ, RZ ;  /* 0x000000ffff077224 */ /* 0x000fe400078e00ff */
[----:B--2---:R-:W-:-:S04]  /*12c0*/  IMAD.WIDE.U32 R18, R5, R19, R6 ;  /* 0x0000001305127225 */ /* 0x004fc800078e0006 */
[----:B------:R-:W-:Y:S01]  /*12d0*/  IMAD.MOV.U32 R2, RZ, RZ, R19 ;  /* 0x000000ffff027224 */ /* 0x000fe200078e0013 */
[----:B------:R0:W-:Y:S02]  /*12e0*/  STL [R3], R18 ;  /* 0x0000001203007387 */ /* 0x0001e40000100800 */
[----:B0-----:R-:W-:-:S03]  /*12f0*/  VIADD R3, R3, 0x4 ;  /* 0x0000000403037836 */ /* 0x001fc60000000000 */
        /* <DEDUP_REMOVED lines=13> */
[----:B------:R-:W-:Y:S02]  /*13d0*/  @P0 SHF.R.U32.HI R5, RZ, R5, R4 ;  /* 0x00000005ff050219 */ /* 0x000fe40000011604 */
[----:B------:R-:W-:-:S03]  /*13e0*/  @P0 IADD3 R4, R7, R14, RZ ;  /* 0x0000000e07040210 */ /* 0x000fc60007ffe0ff */
[----:B------:R-:W-:-:S05]  /*13f0*/  @P0 IMAD.IADD R3, R6, 0x1, R5 ;  /* 0x0000000106030824 */ /* 0x000fca00078e0205 */
[C---:B0-----:R-:W-:Y:S01]  /*1400*/  SHF.L.W.U32.HI R2, R4.reuse, 0x2, R3 ;  /* 0x0000000204027819 */ /* 0x041fe20000010e03 */
[----:B------:R-:W-:-:S03]  /*1410*/  IMAD.SHL.U32 R4, R4, 0x4, RZ ;  /* 0x0000000404047824 */ /* 0x000fc600078e00ff */
[----:B------:R-:W-:-:S04]  /*1420*/  SHF.R.S32.HI R5, RZ, 0x1f, R2 ;  /* 0x0000001fff057819 */ /* 0x000fc80000011402 */
[C---:B------:R-:W-:Y:S02]  /*1430*/  LOP3.LUT R4, R5.reuse, R4, RZ, 0x3c, !PT ;  /* 0x0000000405047212 */ /* 0x040fe400078e3cff */
        /* <DEDUP_REMOVED lines=8> */
[----:B------:R-:W-:Y:S01]  /*14c0*/  ISETP.GE.AND P1, PT, R15, RZ, PT ;  /* 0x000000ff0f00720c */ /* 0x000fe20003f26270 */
[----:B------:R-:W-:-:S04]  /*14d0*/  IMAD.MOV R2, RZ, RZ, -R3 ;  /* 0x000000ffff027224 */ /* 0x000fc800078e0a03 */
[----:B------:R-:W-:Y:S01]  /*14e0*/  @!P0 IMAD.MOV.U32 R3, RZ, RZ, R2 ;  /* 0x000000ffff038224 */ /* 0x000fe200078e0002 */
[----:B0-----:R-:W-:-:S07]  /*14f0*/  FSEL R4, -R6, R6, !P1 ;  /* 0x0000000606047208 */ /* 0x001fce0004800100 */
.L_x_8:
[----:B------:R-:W-:Y:S05]  /*1500*/  BSYNC B0 ;  /* 0x0000000000007941 */ /* 0x000fea0003800000 */
.L_x_7:
[----:B------:R-:W-:Y:S01]  /*1510*/  IADD3 R14, R9, -0x40, RZ ;  /* 0xffffffc0090e7810 */ /* 0x000fe20007ffe0ff */
[----:B------:R-:W-:Y:S03]  /*1520*/  BSSY B0, `(.L_x_10) ;  /* 0x0000036000007945 */ /* 0x000fe60003800000 */
[----:B------:R-:W-:-:S04]  /*1530*/  LEA.HI R2, R14, R14, RZ, 0x1 ;  /* 0x0000000e0e027211 */ /* 0x000fc800078f08ff */
[--C-:B------:R-:W-:Y:S02]  /*1540*/  SHF.R.S32.HI R5, RZ, 0x1, R2.reuse ;  /* 0x00000001ff057819 */ /* 0x100fe40000011402 */
[----:B------:R-:W-:-:S04]  /*1550*/  SHF.R.S32.HI R2, RZ, 0x1f, R2 ;  /* 0x0000001fff027819 */ /* 0x000fc80000011402 */
[----:B------:R-:W-:-:S04]  /*1560*/  LEA.HI R2, R2, R5, RZ, 0x5 ;  /* 0x0000000502027211 */ /* 0x000fc800078f28ff */
[----:B------:R-:W-:-:S05]  /*1570*/  LOP3.LUT R2, R2, 0x7fffffe0, RZ, 0xc0, !PT ;  /* 0x7fffffe002027812 */ /* 0x000fca00078ec0ff */
[----:B------:R-:W-:-:S04]  /*1580*/  IMAD.IADD R2, R5, 0x1, -R2 ;  /* 0x0000000105027824 */ /* 0x000fc800078e0a02 */
[----:B------:R-:W-:-:S05]  /*1590*/  IMAD.SHL.U32 R15, R2, 0x2, RZ ;  /* 0x00000002020f7824 */ /* 0x000fca00078e00ff */
        /* <DEDUP_REMOVED lines=46> */
.L_x_11:
[----:B------:R-:W-:Y:S05]  /*1880*/  BSYNC B0 ;  /* 0x0000000000007941 */ /* 0x000fea0003800000 */
.L_x_10:
[----:B------:R-:W-:Y:S01]  /*1890*/  FSEL R6, R2, 1, P0 ;  /* 0x3f80000002067808 */ /* 0x000fe20000000000 */
[----:B------:R-:W-:Y:S01]  /*18a0*/  BSSY B0, `(.L_x_12) ;  /* 0x0000065000007945 */ /* 0x000fe20003800000 */
[----:B------:R-:W-:Y:S02]  /*18b0*/  LEA.HI R2, R16, R16, RZ, 0x2 ;  /* 0x0000001010027211 */ /* 0x000fe400078f10ff */
[C---:B------:R-:W-:Y:S02]  /*18c0*/  FSETP.GT.AND P0, PT, |R6|.reuse, 8.50705917302346158658e+37, PT ;  /* 0x7e8000000600780b */ /* 0x040fe40003f04200 */
[----:B------:R-:W-:Y:S02]  /*18d0*/  FSETP.GEU.AND P1, PT, |R6|, 1.175494350822287508e-38, PT ;  /* 0x008000000600780b */ /* 0x000fe40003f2e200 */
[----:B------:R-:W-:Y:S02]  /*18e0*/  LOP3.LUT R7, R2, 0xfffffffc, RZ, 0xc0, !PT ;  /* 0xfffffffc02077812 */ /* 0x000fe400078ec0ff */
[----:B------:R-:W-:-:S02]  /*18f0*/  LOP3.LUT R2, R3, 0x1, RZ, 0xc0, !PT ;  /* 0x0000000103027812 */ /* 0x000fc400078ec0ff */
[----:B------:R-:W-:Y:S01]  /*1900*/  IADD3 R7, R16, 0x1, -R7 ;  /* 0x0000000110077810 */ /* 0x000fe20007ffe807 */
[----:B------:R-:W-:-:S03]  /*1910*/  FMUL.FTZ R16, R4, R4 ;  /* 0x0000000404107220 */ /* 0x000fc60000410000 */
[----:B------:R-:W-:Y:S01]  /*1920*/  I2FP.F32.S32 R18, R7 ;  /* 0x0000000700127245 */ /* 0x000fe20000201400 */
[----:B------:R-:W-:-:S04]  /*1930*/  @P0 FMUL R6, R6, 0.25 ;  /* 0x3e80000006060820 */ /* 0x000fc80000400000 */
[----:B------:R-:W-:Y:S01]  /*1940*/  @!P1 FMUL R6, R6, 16777216 ;  /* 0x4b80000006069820 */ /* 0x000fe20000400000 */
[----:B------:R-:W-:-:S03]  /*1950*/  FMUL R19, R18, 0.25 ;  /* 0x3e80000012137820 */ /* 0x000fc60000400000 */
[----:B------:R0:W1:Y:S02]  /*1960*/  MUFU.RCP R20, R6 ;  /* 0x0000000600147308 */ /* 0x0000640000001000 */
[----:B------:R-:W-:Y:S02]  /*1970*/  FSEL R7, R19, R18, P0 ;  /* 0x0000001213077208 */ /* 0x000fe40000000000 */
[----:B------:R-:W-:Y:S01]  /*1980*/  ISETP.NE.U32.AND P0, PT, R2, 0x1, PT ;  /* 0x000000010200780c */ /* 0x000fe20003f05070 */
[----:B------:R-:W-:Y:S02]  /*1990*/  IMAD.MOV.U32 R2, RZ, RZ, -0x46b2bead ;  /* 0xb94d4153ff027424 */ /* 0x000fe400078e00ff */
[----:B------:R-:W-:Y:S01]  /*19a0*/  @!P1 FMUL R7, R7, 16777216 ;  /* 0x4b80000007079820 */ /* 0x000fe20000400000 */
[----:B0-----:R-:W-:Y:S01]  /*19b0*/  IADD3 R6, R3, 0x1, RZ ;  /* 0x0000000103067810 */ /* 0x001fe20007ffe0ff */
[----:B------:R-:W-:-:S03]  /*19c0*/  IMAD.MOV.U32 R3, RZ, RZ, -0x41d55558 ;  /* 0xbe2aaaa8ff037424 */ /* 0x000fc600078e00ff */
[----:B------:R-:W-:Y:S01]  /*19d0*/  LOP3.LUT P1, RZ, R6, 0x2, RZ, 0xc0, !PT ;  /* 0x0000000206ff7812 */ /* 0x000fe2000782c0ff */
[----:B-1----:R-:W-:Y:S01]  /*19e0*/  FMUL R20, R20, R7 ;  /* 0x0000000714147220 */ /* 0x002fe20000400000 */
[----:B------:R-:W-:-:S03]  /*19f0*/  IMAD.MOV.U32 R7, RZ, RZ, 0x3c0885e4 ;  /* 0x3c0885e4ff077424 */ /* 0x000fc600078e00ff */
[----:B------:R-:W-:Y:S02]  /*1a00*/  @P0 IMAD.MOV.U32 R17, RZ, RZ, 0x37cbac00 ;  /* 0x37cbac00ff110424 */ /* 0x000fe400078e00ff */
[C---:B------:R-:W-:Y:S01]  /*1a10*/  FMUL R21, R20.reuse, 0.63661974668502807617 ;  /* 0x3f22f98314157820 */ /* 0x040fe20000400000 */
[----:B------:R-:W-:Y:S02]  /*1a20*/  @P0 IMAD.MOV.U32 R7, RZ, RZ, 0x3d2aaabb ;  /* 0x3d2aaabbff070424 */ /* 0x000fe400078e00ff */
[----:B------:R-:W-:Y:S01]  /*1a30*/  FADD.FTZ R22, |R20|, -RZ ;  /* 0x800000ff14167221 */ /* 0x000fe20000010200 */
[C---:B------:R-:W-:Y:S01]  /*1a40*/  @P0 FFMA.FTZ R2, R16.reuse, R17, -0.0013887860113754868507 ;  /* 0xbab607ed10020423 */ /* 0x040fe20000010011 */
[----:B------:R-:W-:Y:S01]  /*1a50*/  @P0 IMAD.MOV.U32 R3, RZ, RZ, -0x41000001 ;  /* 0xbeffffffff030424 */ /* 0x000fe200078e00ff */
[----:B------:R-:W0:Y:S02]  /*1a60*/  F2I.FTZ.NTZ R21, R21 ;  /* 0x0000001500157305 */ /* 0x000e240000213100 */
[----:B------:R-:W-:Y:S01]  /*1a70*/  FFMA.FTZ R6, R16, R2, R7 ;  /* 0x0000000210067223 */ /* 0x000fe20000010007 */
[----:B------:R-:W-:-:S02]  /*1a80*/  FSEL R2, R4, 1, !P0 ;  /* 0x3f80000004027808 */ /* 0x000fc40004000000 */
[----:B------:R-:W-:Y:S01]  /*1a90*/  FSETP.GE.AND P0, PT, R22, 105615, PT ;  /* 0x47ce47801600780b */ /* 0x000fe20003f06000 */
[C---:B------:R-:W-:Y:S02]  /*1aa0*/  FFMA.FTZ R3, R16.reuse, R6, R3 ;  /* 0x0000000610037223 */ /* 0x040fe40000010003 */
[----:B------:R-:W-:-:S04]  /*1ab0*/  FFMA.FTZ R17, R16, R2, RZ ;  /* 0x0000000210117223 */ /* 0x000fc800000100ff */
[----:B------:R-:W-:Y:S01]  /*1ac0*/  FFMA.FTZ R2, R17, R3, R2 ;  /* 0x0000000311027223 */ /* 0x000fe20000010002 */
[----:B0-----:R-:W-:-:S03]  /*1ad0*/  I2FP.F32.S32 R7, R21 ;  /* 0x0000001500077245 */ /* 0x001fc60000201400 */
[----:B------:R-:W-:Y:S02]  /*1ae0*/  @P1 FFMA.FTZ R2, R2, -1, RZ ;  /* 0xbf80000002021823 */ /* 0x000fe400000100ff */
[----:B------:R-:W-:-:S04]  /*1af0*/  FFMA.FTZ R4, R7, -1.5707962512969970703, R20 ;  /* 0xbfc90fda07047823 */ /* 0x000fc80000010014 */
[----:B------:R-:W-:-:S04]  /*1b00*/  FFMA.FTZ R4, R7, -7.5497894158615963534e-08, R4 ;  /* 0xb3a2216807047823 */ /* 0x000fc80000010004 */
[----:B------:R-:W-:Y:S01]  /*1b10*/  FFMA.FTZ R3, R7, -5.3903029534742383927e-15, R4 ;  /* 0xa7c234c507037823 */ /* 0x000fe20000010004 */
[----:B------:R-:W-:Y:S06]  /*1b20*/  @!P0 BRA `(.L_x_13) ;  /* 0x0000000000f08947 */ /* 0x000fec0003800000 */
[----:B------:R-:W-:-:S13]  /*1b30*/  FSETP.NEU.AND P0, PT, R22, +INF , PT ;  /* 0x7f8000001600780b */ /* 0x000fda0003f0d000 */
[----:B------:R-:W-:Y:S01]  /*1b40*/  @!P0 FMUL.FTZ R3, RZ, R20 ;  /* 0x00000014ff038220 */ /* 0x000fe20000410000 */
[----:B------:R-:W-:Y:S01]  /*1b50*/  @!P0 MOV R21, RZ ;  /* 0x000000ff00158202 */ /* 0x000fe20000000f00 */
[----:B------:R-:W-:Y:S06]  /*1b60*/  @!P0 BRA `(.L_x_13) ;  /* 0x0000000000e08947 */ /* 0x000fec0003800000 */
[----:B------:R-:W-:Y:S01]  /*1b70*/  SHF.R.U32.HI R21, RZ, 0x17, R20 ;  /* 0x00000017ff157819 */ /* 0x000fe20000011614 */
[----:B------:R-:W-:Y:S01]  /*1b80*/  IMAD.SHL.U32 R6, R20, 0x100, RZ ;  /* 0x0000010014067824 */ /* 0x000fe200078e00ff */
[----:B------:R-:W-:Y:S01]  /*1b90*/  ULDC.64 UR6, c[0x4][0x8] ;  /* 0x0100020000067ab9 */ /* 0x000fe20000000a00 */
[----:B------:R-:W-:Y:S01]  /*1ba0*/  IMAD.MOV.U32 R4, RZ, RZ, RZ ;  /* 0x000000ffff047224 */ /* 0x000fe200078e00ff */
[----:B------:R-:W-:Y:S01]  /*1bb0*/  LOP3.LUT R3, R21, 0xe0, RZ, 0xc0, !PT ;  /* 0x000000e015037812 */ /* 0x000fe200078ec0ff */
[----:B------:R-:W-:Y:S01]  /*1bc0*/  IMAD.MOV.U32 R23, RZ, RZ, RZ ;  /* 0x000000ffff177224 */ /* 0x000fe200078e00ff */
[----:B------:R-:W-:Y:S01]  /*1bd0*/  LOP3.LUT R25, R6, 0x80000000, RZ, 0xfc, !PT ;  /* 0x8000000006197812 */ /* 0x000fe200078efcff */
[----:B------:R-:W-:Y:S01]  /*1be0*/  IMAD.MOV.U32 R24, RZ, RZ, RZ ;  /* 0x000000ffff187224 */ /* 0x000fe200078e00ff */
[----:B------:R-:W-:Y:S01]  /*1bf0*/  IADD3 R22, R3, -0x80, RZ ;  /* 0xffffff8003167810 */ /* 0x000fe20007ffe0ff */
[----:B------:R-:W-:-:S03]  /*1c00*/  IMAD.MOV.U32 R3, RZ, RZ, R1 ;  /* 0x000000ffff037224 */ /* 0x000fc600078e0001 */
[----:B------:R-:W-:-:S07]  /*1c10*/  SHF.R.U32.HI R22, RZ, 0x5, R22 ;  /* 0x00000005ff167819 */ /* 0x000fce0000011616 */
.L_x_14:
[----:B------:R-:W-:-:S04]  /*1c20*/  IADD3 R6, P0, R23, UR6, RZ ;  /* 0x0000000617067c10 */ /* 0x000fc8000ff1e0ff */
[----:B------:R-:W-:-:S05]  /*1c30*/  IADD3.X R7, R24, UR7, RZ, P0, !PT ;  /* 0x0000000718077c10 */ /* 0x000fca00087fe4ff */
[----:B------:R0:W2:Y:S01]  /*1c40*/  LDG.E.CONSTANT R17, desc[UR4][R6.64] ;  /* 0x0000000406117981 */ /* 0x0000a2000c1e9900 */
[----:B------:R-:W-:-:S04]  /*1c50*/  IADD3 R23, P1, R23, 0x4, RZ ;  /* 0x0000000417177810 */ /* 0x000fc80007f3e0ff */
[----:B------:R-:W-:Y:S01]  /*1c60*/  ISETP.NE.U32.AND P0, PT, R23, 0x18, PT ;  /* 0x000000181700780c */ /* 0x000fe20003f05070 */
[----:B------:R-:W-:Y:S01]  /*1c70*/  IMAD.X R24, RZ, RZ, R24, P1 ;  /* 0x000000ffff187224 */ /* 0x000fe200008e0618 */
[----:B0-----:R-:W-:-:S04]  /*1c80*/  HFMA2.MMA R7, -RZ, RZ, 0, 0 ;  /* 0x00000000ff077435 */ /* 0x001fc800000001ff */
[----:B------:R-:W-:Y:S01]  /*1c90*/  ISETP.NE.AND.EX P0, PT, R24, RZ, PT, P0 ;  /* 0x000000ff1800720c */ /* 0x000fe20003f05300 */
[----:B------:R-:W-:-:S04]  /*1ca0*/  IMAD.MOV.U32 R6, RZ, RZ, R4 ;  /* 0x000000ffff067224 */ /* 0x000fc800078e0004 */
[----:B--2---:R-:W-:-:S04]  /*1cb0*/  IMAD.WIDE.U32 R16, R25, R17, R6 ;  /* 0x0000001119107225 */ /* 0x004fc800078e0006 */
[----:B------:R-:W-:Y:S01]  /*1cc0*/  IMAD.MOV.U32 R4, RZ, RZ, R17 ;  /* 0x000000ffff047224 */ /* 0x000fe200078e0011 */
[----:B------:R0:W-:Y:S02]  /*1cd0*/  STL [R3], R16 ;  /* 0x0000001003007387 */ /* 0x0001e40000100800 */
[----:B0-----:R-:W-:Y:S01]  /*1ce0*/  VIADD R3, R3, 0x4 ;  /* 0x0000000403037836 */ /* 0x001fe20000000000 */
[----:B------:R-:W-:Y:S06]  /*1cf0*/  @P0 BRA `(.L_x_14) ;  /* 0xfffffffc00c80947 */ /* 0x000fec000383ffff */
        /* <DEDUP_REMOVED lines=13> */
[----:B------:R-:W-:Y:S01]  /*1dd0*/  @P0 IMAD.IADD R6, R17, 0x1, R22 ;  /* 0x0000000111060824 */ /* 0x000fe200078e0216 */
[----:B------:R-:W-:-:S04]  /*1de0*/  @P0 IADD3 R3, R16, R7, RZ ;  /* 0x0000000710030210 */ /* 0x000fc80007ffe0ff */
[C---:B------:R-:W-:Y:S01]  /*1df0*/  SHF.L.W.U32.HI R21, R6.reuse, 0x2, R3 ;  /* 0x0000000206157819 */ /* 0x040fe20000010e03 */
[----:B------:R-:W-:-:S03]  /*1e00*/  IMAD.SHL.U32 R6, R6, 0x4, RZ ;  /* 0x0000000406067824 */ /* 0x000fc600078e00ff */
[----:B0-----:R-:W-:-:S04]  /*1e10*/  SHF.R.S32.HI R4, RZ, 0x1f, R21 ;  /* 0x0000001fff047819 */ /* 0x001fc80000011415 */
[C---:B------:R-:W-:Y:S02]  /*1e20*/  LOP3.LUT R6, R4.reuse, R6, RZ, 0x3c, !PT ;  /* 0x0000000604067212 */ /* 0x040fe400078e3cff */
[----:B------:R-:W-:-:S06]  /*1e30*/  LOP3.LUT R7, R4, R21, RZ, 0x3c, !PT ;  /* 0x0000001504077212 */ /* 0x000fcc00078e3cff */
[----:B------:R-:W0:Y:S01]  /*1e40*/  I2F.F64.S64 R6, R6 ;  /* 0x0000000600067312 */ /* 0x000e220000301c00 */
[----:B------:R-:W-:Y:S02]  /*1e50*/  SHF.R.U32.HI R3, RZ, 0x1e, R3 ;  /* 0x0000001eff037819 */ /* 0x000fe40000011603 */
[----:B------:R-:W-:Y:S01]  /*1e60*/  ISETP.GE.AND P0, PT, R20, RZ, PT ;  /* 0x000000ff1400720c */ /* 0x000fe20003f06270 */
[----:B0-----:R-:W-:Y:S01]  /*1e70*/  DMUL R16, R6, UR6 ;  /* 0x0000000606107c28 */ /* 0x001fe20008000000 */
[C---:B------:R-:W-:Y:S02]  /*1e80*/  LOP3.LUT R20, R21.reuse, R20, RZ, 0x3c, !PT ;  /* 0x0000001415147212 */ /* 0x040fe400078e3cff */
[----:B------:R-:W-:-:S07]  /*1e90*/  LEA.HI R21, R21, R3, RZ, 0x1 ;  /* 0x0000000315157211 */ /* 0x000fce00078f08ff */
[----:B------:R-:W0:Y:S01]  /*1ea0*/  F2F.F32.F64 R16, R16 ;  /* 0x0000001000107310 */ /* 0x000e220000301000 */
[----:B------:R-:W-:Y:S01]  /*1eb0*/  IMAD.MOV R3, RZ, RZ, -R21 ;  /* 0x000000ffff037224 */ /* 0x000fe200078e0a15 */
[----:B------:R-:W-:-:S04]  /*1ec0*/  ISETP.GE.AND P1, PT, R20, RZ, PT ;  /* 0x000000ff1400720c */ /* 0x000fc80003f26270 */
[----:B------:R-:W-:Y:S02]  /*1ed0*/  @!P0 MOV R21, R3 ;  /* 0x0000000300158202 */ /* 0x000fe40000000f00 */
[----:B0-----:R-:W-:-:S07]  /*1ee0*/  FSEL R3, -R16, R16, !P1 ;  /* 0x0000001010037208 */ /* 0x001fce0004800100 */
.L_x_13:
[----:B------:R-:W-:Y:S05]  /*1ef0*/  BSYNC B0 ;  /* 0x0000000000007941 */ /* 0x000fea0003800000 */
.L_x_12:
        /* <DEDUP_REMOVED lines=18> */
[----:B------:R-:W-:-:S06]  /*2020*/  FMUL.FTZ R15, R4, 1.4426950216293334961 ;  /* 0x3fb8aa3b040f7820 */ /* 0x000fcc0000410000 */
[----:B------:R-:W0:Y:S02]  /*2030*/  FRND.TRUNC R15, R15 ;  /* 0x0000000f000f7307 */ /* 0x000e24000020d000 */
[----:B0-----:R-:W-:Y:S01]  /*2040*/  FADD.FTZ R17, |R15|, -RZ ;  /* 0x800000ff0f117221 */ /* 0x001fe20000010200 */
[----:B------:R-:W-:-:S04]  /*2050*/  LOP3.LUT R12, R12, 0x80000000, R15, 0xb8, !PT ;  /* 0x800000000c0c7812 */ /* 0x000fc800078eb80f */
[----:B------:R-:W-:-:S04]  /*2060*/  FSETP.GT.AND P0, PT, R17, 126, PT ;  /* 0x42fc00001100780b */ /* 0x000fc80003f04000 */
[----:B------:R-:W-:Y:S01]  /*2070*/  FSEL R17, R12, R15, P0 ;  /* 0x0000000f0c117208 */ /* 0x000fe20000000000 */
[----:B------:R-:W-:Y:S01]  /*2080*/  FADD R12, R7, 10000 ;  /* 0x461c4000070c7421 */ /* 0x000fe20000000000 */
[----:B------:R-:W-:-:S03]  /*2090*/  FSETP.NEU.AND P0, PT, R6, RZ, PT ;  /* 0x000000ff0600720b */ /* 0x000fc60003f0d000 */
[----:B------:R-:W-:Y:S01]  /*20a0*/  FFMA.FTZ R4, R17, -0.69314718246459960938, R4 ;  /* 0xbf31721811047823 */ /* 0x000fe20000010004 */
[----:B------:R-:W-:-:S03]  /*20b0*/  ISETP.GE.AND P2, PT, R12, 0x7f800000, PT ;  /* 0x7f8000000c00780c */ /* 0x000fc60003f46270 */
[C---:B------:R-:W-:Y:S01]  /*20c0*/  FFMA.FTZ R4, R17.reuse, 1.9046542121259335545e-09, R4 ;  /* 0x3102e30811047823 */ /* 0x040fe20000010004 */
[----:B------:R-:W-:-:S03]  /*20d0*/  FADD R17, R17, 12583039 ;  /* 0x4b40007f11117421 */ /* 0x000fc60000000000 */
[----:B------:R-:W-:Y:S01]  /*20e0*/  FMUL R4, R4, 1.4426950216293334961 ;  /* 0x3fb8aa3b04047820 */ /* 0x000fe20000400000 */
[----:B------:R-:W-:-:S05]  /*20f0*/  IMAD.SHL.U32 R17, R17, 0x800000, RZ ;  /* 0x0080000011117824 */ /* 0x000fca00078e00ff */
[----:B------:R-:W0:Y:S02]  /*2100*/  MUFU.EX2 R4, R4 ;  /* 0x0000000400047308 */ /* 0x000e240000000800 */
[----:B0-----:R-:W-:Y:S01]  /*2110*/  FMUL R17, R17, R4 ;  /* 0x0000000411117220 */ /* 0x001fe20000400000 */
[----:B------:R-:W-:-:S04]  /*2120*/  IMAD.MOV.U32 R4, RZ, RZ, 0x7f800000 ;  /* 0x7f800000ff047424 */ /* 0x000fc800078e00ff */
        /* <DEDUP_REMOVED lines=13> */
.L_x_16:
[----:B------:R-:W-:Y:S05]  /*2200*/  BSYNC B0 ;  /* 0x0000000000007941 */ /* 0x000fea0003800000 */
.L_x_15:
[----:B------:R-:W-:Y:S01]  /*2210*/  FSEL R11, R4, 1, P0 ;  /* 0x3f800000040b7808 */ /* 0x000fe20000000000 */
[----:B------:R-:W-:Y:S01]  /*2220*/  FMUL.FTZ R16, R3, R3 ;  /* 0x0000000303107220 */ /* 0x000fe20000410000 */
[----:B------:R-:W-:Y:S01]  /*2230*/  LOP3.LUT R4, R21, 0x1, RZ, 0xc0, !PT ;  /* 0x0000000115047812 */ /* 0x000fe200078ec0ff */
[----:B------:R-:W-:Y:S01]  /*2240*/  IMAD.MOV.U32 R7, RZ, RZ, 0x3c0885e4 ;  /* 0x3c0885e4ff077424 */ /* 0x000fe200078e00ff */
[C---:B------:R-:W-:Y:S01]  /*2250*/  FSETP.GT.AND P0, PT, |R11|.reuse, 8.50705917302346158658e+37, PT ;  /* 0x7e8000000b00780b */ /* 0x040fe20003f04200 */
[----:B------:R-:W-:Y:S01]  /*2260*/  BSSY B0, `(.L_x_17) ;  /* 0x000005b000007945 */ /* 0x000fe20003800000 */
[----:B------:R-:W-:Y:S02]  /*2270*/  FSETP.GEU.AND P1, PT, |R11|, 1.175494350822287508e-38, PT ;  /* 0x008000000b00780b */ /* 0x000fe40003f2e200 */
[----:B------:R-:W-:Y:S02]  /*2280*/  FSEL R18, R19, R18, P0 ;  /* 0x0000001213127208 */ /* 0x000fe40000000000 */
[----:B------:R-:W-:-:S07]  /*2290*/  MOV R6, 0xb94d4153 ;  /* 0xb94d415300067802 */ /* 0x000fce0000000f00 */
[----:B------:R-:W-:Y:S01]  /*22a0*/  @P0 FMUL R11, R11, 0.25 ;  /* 0x3e8000000b0b0820 */ /* 0x000fe20000400000 */
[----:B------:R-:W-:Y:S01]  /*22b0*/  ISETP.NE.U32.AND P0, PT, R4, 0x1, PT ;  /* 0x000000010400780c */ /* 0x000fe20003f05070 */
[----:B------:R-:W-:Y:S02]  /*22c0*/  @!P1 FMUL R18, R18, 16777216 ;  /* 0x4b80000012129820 */ /* 0x000fe40000400000 */
[----:B------:R-:W-:Y:S01]  /*22d0*/  @!P1 FMUL R11, R11, 16777216 ;  /* 0x4b8000000b0b9820 */ /* 0x000fe20000400000 */
[----:B------:R-:W-:Y:S02]  /*22e0*/  FSEL R3, R3, 1, P0 ;  /* 0x3f80000003037808 */ /* 0x000fe40000000000 */
[----:B------:R-:W-:Y:S01]  /*22f0*/  LOP3.LUT P1, RZ, R21, 0x2, RZ, 0xc0, !PT ;  /* 0x0000000215ff7812 */ /* 0x000fe2000782c0ff */
[----:B------:R0:W1:Y:S06]  /*2300*/  MUFU.RCP R15, R11 ;  /* 0x0000000b000f7308 */ /* 0x00006c0000001000 */
[----:B------:R-:W-:-:S02]  /*2310*/  @!P0 IMAD.MOV.U32 R13, RZ, RZ, 0x37cbac00 ;  /* 0x37cbac00ff0d8424 */ /* 0x000fc400078e00ff */
[----:B------:R-:W-:Y:S01]  /*2320*/  @!P0 IMAD.MOV.U32 R7, RZ, RZ, 0x3d2aaabb ;  /* 0x3d2aaabbff078424 */ /* 0x000fe200078e00ff */
[----:B0-----:R-:W-:Y:S01]  /*2330*/  HFMA2.MMA R11, -RZ, RZ, -1.541015625, -0.052001953125 ;  /* 0xbe2aaaa8ff0b7435 */ /* 0x001fe200000001ff */
[----:B------:R-:W-:-:S04]  /*2340*/  @!P0 FFMA.FTZ R6, R16, R13, -0.0013887860113754868507 ;  /* 0xbab607ed10068423 */ /* 0x000fc8000001000d */
[----:B------:R-:W-:Y:S01]  /*2350*/  FFMA.FTZ R6, R16, R6, R7 ;  /* 0x0000000610067223 */ /* 0x000fe20000010007 */
[----:B-1----:R-:W-:Y:S01]  /*2360*/  FMUL R15, R15, R18 ;  /* 0x000000120f0f7220 */ /* 0x002fe20000400000 */
[----:B------:R-:W-:-:S03]  /*2370*/  @!P0 IMAD.MOV.U32 R11, RZ, RZ, -0x41000001 ;  /* 0xbeffffffff0b8424 */ /* 0x000fc600078e00ff */
[C---:B------:R-:W-:Y:S01]  /*2380*/  FMUL R4, R15.reuse, 0.63661974668502807617 ;  /* 0x3f22f9830f047820 */ /* 0x040fe20000400000 */
[----:B------:R-:W-:Y:S01]  /*2390*/  FADD.FTZ R13, |R15|, -RZ ;  /* 0x800000ff0f0d7221 */ /* 0x000fe20000010200 */
[C---:B------:R-:W-:Y:S01]  /*23a0*/  FFMA.FTZ R6, R16.reuse, R6, R11 ;  /* 0x0000000610067223 */ /* 0x040fe2000001000b */
[----:B------:R-:W-:-:S03]  /*23b0*/  FFMA.FTZ R16, R16, R3, RZ ;  /* 0x0000000310107223 */ /* 0x000fc600000100ff */
        /* <DEDUP_REMOVED lines=24> */
.L_x_19:
[----:B------:R-:W-:-:S04]  /*2540*/  IADD3 R16, P0, R11, UR6, RZ ;  /* 0x000000060b107c10 */ /* 0x000fc8000ff1e0ff */
[----:B------:R-:W-:-:S05]  /*2550*/  IADD3.X R17, R13, UR7, RZ, P0, !PT ;  /* 0x000000070d117c10 */ /* 0x000fca00087fe4ff */
[----:B------:R0:W2:Y:S01]  /*2560*/  LDG.E.CONSTANT R19, desc[UR4][R16.64] ;  /* 0x0000000410137981 */ /* 0x0000a2000c1e9900 */
[----:B------:R-:W-:-:S04]  /*2570*/  IADD3 R11, P1, R11, 0x4, RZ ;  /* 0x000000040b0b7810 */ /* 0x000fc80007f3e0ff */
[----:B------:R-:W-:Y:S01]  /*2580*/  ISETP.NE.U32.AND P0, PT, R11, 0x18, PT ;  /* 0x000000180b00780c */ /* 0x000fe20003f05070 */
[----:B------:R-:W-:Y:S02]  /*2590*/  IMAD.X R13, RZ, RZ, R13, P1 ;  /* 0x000000ffff0d7224 */ /* 0x000fe400008e060d */
[----:B0-----:R-:W-:-:S03]  /*25a0*/  IMAD.MOV.U32 R16, RZ, RZ, R4 ;  /* 0x000000ffff107224 */ /* 0x001fc600078e0004 */
[----:B------:R-:W-:Y:S01]  /*25b0*/  ISETP.NE.AND.EX P0, PT, R13, RZ, PT, P0 ;  /* 0x000000ff0d00720c */ /* 0x000fe20003f05300 */
[----:B------:R-:W-:Y:S02]  /*25c0*/  IMAD.MOV.U32 R17, RZ, RZ, RZ ;  /* 0x000000ffff117224 */ /* 0x000fe400078e00ff */
[----:B--2---:R-:W-:-:S05]  /*25d0*/  IMAD.WIDE.U32 R18, R7, R19, R16 ;  /* 0x0000001307127225 */ /* 0x004fca00078e0010 */
[----:B------:R0:W-:Y:S01]  /*25e0*/  STL [R6], R18 ;  /* 0x0000001206007387 */ /* 0x0001e20000100800 */
[----:B------:R-:W-:Y:S01]  /*25f0*/  MOV R4, R19 ;  /* 0x0000001300047202 */ /* 0x000fe20000000f00 */
        /* <DEDUP_REMOVED lines=12> */
[-C--:B----4-:R-:W-:Y:S02]  /*26c0*/  @P0 SHF.R.U32.HI R16, RZ, R12.reuse, R13 ;  /* 0x0000000cff100219 */ /* 0x090fe4000001160d */
[----:B---3--:R-:W-:Y:S02]  /*26d0*/  @P0 SHF.R.U32.HI R12, RZ, R12, R7 ;  /* 0x0000000cff0c0219 */ /* 0x008fe40000011607 */
[----:B------:R-:W-:-:S03]  /*26e0*/  @P0 SHF.L.U32 R13, R7, R20, RZ ;  /* 0x00000014070d0219 */ /* 0x000fc600000006ff */
[----:B------:R-:W-:Y:S02]  /*26f0*/  @P0 IMAD.IADD R6, R11, 0x1, R12 ;  /* 0x000000010b060824 */ /* 0x000fe400078e020c */
[----:B------:R-:W-:-:S05]  /*2700*/  @P0 IMAD.IADD R7, R13, 0x1, R16 ;  /* 0x000000010d070824 */ /* 0x000fca00078e0210 */
[C---:B------:R-:W-:Y:S02]  /*2710*/  SHF.L.W.U32.HI R11, R7.reuse, 0x2, R6 ;  /* 0x00000002070b7819 */ /* 0x040fe40000010e06 */
[----:B------:R-:W-:Y:S02]  /*2720*/  SHF.L.U32 R7, R7, 0x2, RZ ;  /* 0x0000000207077819 */ /* 0x000fe400000006ff */
[----:B0-----:R-:W-:-:S04]  /*2730*/  SHF.R.S32.HI R4, RZ, 0x1f, R11 ;  /* 0x0000001fff047819 */ /* 0x001fc8000001140b */
[C---:B------:R-:W-:Y:S02]  /*2740*/  LOP3.LUT R16, R4.reuse, R7, RZ, 0x3c, !PT ;  /* 0x0000000704107212 */ /* 0x040fe400078e3cff */
[----:B------:R-:W-:-:S04]  /*2750*/  LOP3.LUT R17, R4, R11, RZ, 0x3c, !PT ;  /* 0x0000000b04117212 */ /* 0x000fc800078e3cff */
        /* <DEDUP_REMOVED lines=11> */
.L_x_18:
[----:B------:R-:W-:Y:S05]  /*2810*/  BSYNC B0 ;  /* 0x0000000000007941 */ /* 0x000fea0003800000 */
.L_x_17:
[----:B------:R-:W-:Y:S01]  /*2820*/  LOP3.LUT R6, R4, 0x1, RZ, 0xc0, !PT ;  /* 0x0000000104067812 */ /* 0x000fe200078ec0ff */
[----:B------:R-:W-:Y:S02]  /*2830*/  IMAD.SHL.U32 R12, R8, 0x2, RZ ;  /* 0x00000002080c7824 */ /* 0x000fe400078e00ff */
[----:B------:R-:W-:Y:S01]  /*2840*/  FMUL.FTZ R15, R7, R7 ;  /* 0x00000007070f7220 */ /* 0x000fe20000410000 */
[----:B------:R-:W-:Y:S01]  /*2850*/  IMAD.MOV.U32 R11, RZ, RZ, 0x3c0885e4 ;  /* 0x3c0885e4ff0b7424 */ /* 0x000fe200078e00ff */
[----:B------:R-:W-:Y:S01]  /*2860*/  ISETP.NE.U32.AND P0, PT, R6, 0x1, PT ;  /* 0x000000010600780c */ /* 0x000fe20003f05070 */
[----:B------:R-:W-:Y:S01]  /*2870*/  VIADD R13, R4, 0x1 ;  /* 0x00000001040d7836 */ /* 0x000fe20000000000 */
[----:B------:R-:W-:Y:S01]  /*2880*/  IADD3 R12, RZ, -R12, RZ ;  /* 0x8000000cff0c7210 */ /* 0x000fe20007ffe0ff */
[----:B------:R-:W-:Y:S01]  /*2890*/  IMAD.MOV.U32 R8, RZ, RZ, -0x41d55558 ;  /* 0xbe2aaaa8ff087424 */ /* 0x000fe200078e00ff */
[----:B------:R-:W-:Y:S01]  /*28a0*/  MOV R6, 0xb94d4153 ;  /* 0xb94d415300067802 */ /* 0x000fe20000000f00 */
[----:B------:R-:W-:Y:S01]  /*28b0*/  IMAD R5, R5, -0x2, R14 ;  /* 0xfffffffe05057824 */ /* 0x000fe200078e020e */
[----:B------:R-:W-:-:S02]  /*28c0*/  PRMT R12, R12, 0x7710, RZ ;  /* 0x000077100c0c7816 */ /* 0x000fc400000000ff */
[----:B------:R-:W-:Y:S02]  /*28d0*/  FSEL R4, R7, 1, !P0 ;  /* 0x3f80000007047808 */ /* 0x000fe40004000000 */
[----:B------:R-:W-:Y:S01]  /*28e0*/  LOP3.LUT P5, RZ, R13, 0x2, RZ, 0xc0, !PT ;  /* 0x000000020dff7812 */ /* 0x000fe200078ac0ff */
[----:B------:R-:W-:Y:S01]  /*28f0*/  IMAD.IADD R12, R9, 0x1, R12 ;  /* 0x00000001090c7824 */ /* 0x000fe200078e020c */
[----:B------:R-:W-:Y:S01]  /*2900*/  ISETP.GE.AND P1, PT, R5, 0x1, PT ;  /* 0x000000010500780c */ /* 0x000fe20003f26270 */
[----:B------:R-:W-:Y:S01]  /*2910*/  @P0 IMAD.MOV.U32 R16, RZ, RZ, 0x37cbac00 ;  /* 0x37cbac00ff100424 */ /* 0x000fe200078e00ff */
[----:B------:R-:W-:Y:S01]  /*2920*/  @P0 MOV R8, 0xbeffffff ;  /* 0xbeffffff00080802 */ /* 0x000fe20000000f00 */
[----:B------:R-:W-:Y:S01]  /*2930*/  @P0 IMAD.MOV.U32 R11, RZ, RZ, 0x3d2aaabb ;  /* 0x3d2aaabbff0b0424 */ /* 0x000fe200078e00ff */
[----:B------:R-:W-:Y:S01]  /*2940*/  ISETP.GE.AND P3, PT, R9, 0x40, PT ;  /* 0x000000400900780c */ /* 0x000fe20003f66270 */
[----:B------:R-:W-:Y:S01]  /*2950*/  @P0 FFMA.FTZ R6, R15, R16, -0.0013887860113754868507 ;  /* 0xbab607ed0f060423 */ /* 0x000fe20000010010 */
[----:B------:R-:W-:-:S02]  /*2960*/  ISETP.GT.AND P0, PT, R9, 0x3f, PT ;  /* 0x0000003f0900780c */ /* 0x000fc40003f04270 */
[----:B------:R-:W-:Y:S01]  /*2970*/  FSEL R3, R3, RZ, !P1 ;  /* 0x000000ff03037208 */ /* 0x000fe20004800000 */
[----:B------:R-:W-:Y:S02]  /*2980*/  FFMA.FTZ R11, R15, R6, R11 ;  /* 0x000000060f0b7223 */ /* 0x000fe4000001000b */
[----:B------:R-:W0:Y:S01]  /*2990*/  LDC.64 R6, c[0x0][0x210] ;  /* 0x00008400ff067b82 */ /* 0x000e220000000a00 */
[----:B------:R-:W-:Y:S01]  /*29a0*/  FSEL R3, R3, RZ, P0 ;  /* 0x000000ff03037208 */ /* 0x000fe20000000000 */
[C---:B------:R-:W-:Y:S01]  /*29b0*/  FFMA.FTZ R11, R15.reuse, R11, R8 ;  /* 0x0000000b0f0b7223 */ /* 0x040fe20000010008 */
[----:B------:R-:W-:Y:S01]  /*29c0*/  PRMT R8, R12, 0x8880, RZ ;  /* 0x000088800c087816 */ /* 0x000fe200000000ff */
[----:B------:R-:W-:-:S03]  /*29d0*/  FFMA.FTZ R15, R15, R4, RZ ;  /* 0x000000040f0f7223 */ /* 0x000fc600000100ff */
[C---:B------:R-:W-:Y:S01]  /*29e0*/  ISETP.GE.AND P2, PT, R8.reuse, 0x1, PT ;  /* 0x000000010800780c */ /* 0x040fe20003f46270 */
[----:B------:R-:W-:Y:S01]  /*29f0*/  FFMA.FTZ R4, R15, R11, R4 ;  /* 0x0000000b0f047223 */ /* 0x000fe20000010004 */
[----:B------:R-:W-:Y:S02]  /*2a00*/  ISETP.GT.AND P4, PT, R8, RZ, PT ;  /* 0x000000ff0800720c */ /* 0x000fe40003f84270 */
[----:B------:R-:W-:Y:S01]  /*2a10*/  FSEL R0, R0, RZ, !P2 ;  /* 0x000000ff00007208 */ /* 0x000fe20005000000 */
[----:B------:R-:W-:Y:S01]  /*2a20*/  @P5 FFMA.FTZ R4, R4, -1, RZ ;  /* 0xbf80000004045823 */ /* 0x000fe200000100ff */
[----:B------:R-:W-:Y:S02]  /*2a30*/  ISETP.GT.AND P5, PT, R5, RZ, PT ;  /* 0x000000ff0500720c */ /* 0x000fe40003fa4270 */
[----:B------:R-:W-:Y:S02]  /*2a40*/  FSEL R2, R2, RZ, P4 ;  /* 0x000000ff02027208 */ /* 0x000fe40002000000 */
[----:B------:R-:W-:-:S02]  /*2a50*/  FSEL R4, R4, RZ, P5 ;  /* 0x000000ff04047208 */ /* 0x000fc40002800000 */
[----:B------:R-:W-:Y:S02]  /*2a60*/  FSEL R0, R0, RZ, !P3 ;  /* 0x000000ff00007208 */ /* 0x000fe40005800000 */
[----:B------:R-:W-:Y:S02]  /*2a70*/  @P2 FSEL R0, R2, RZ, !P3 ;  /* 0x000000ff02002208 */ /* 0x000fe40005800000 */
[----:B------:R-:W-:Y:S01]  /*2a80*/  @P1 FSEL R3, R4, RZ, P0 ;  /* 0x000000ff04031208 */ /* 0x000fe20000000000 */
[----:B0-----:R-:W-:-:S03]  /*2a90*/  IMAD.WIDE R6, R10, 0x4, R6 ;  /* 0x000000040a067825 */ /* 0x001fc600078e0206 */
[----:B------:R-:W-:-:S05]  /*2aa0*/  FSEL R3, R0, R3, !P3 ;  /* 0x0000000300037208 */ /* 0x000fca0005800000 */
[----:B------:R-:W-:Y:S01]  /*2ab0*/  STG.E desc[UR4][R6.64], R3 ;  /* 0x0000000306007986 */ /* 0x000fe2000c101904 */
[----:B------:R-:W-:Y:S05]  /*2ac0*/  EXIT ;  /* 0x000000000000794d */ /* 0x000fea0003800000 */
.L_x_20:
[----:B------:R-:W-:-:S00]  /*2ad0*/  BRA `(.L_x_20) ;  /* 0xfffffffc00fc7947 */ /* 0x000fc0000383ffff */
[----:B------:R-:W-:-:S00]  /*2ae0*/  NOP ;  /* 0x0000000000007918 */ /* 0x000fc00000000000 */
        /* <DEDUP_REMOVED lines=9> */
.L_x_21:


//--------------------- .nv.global.init           --------------------------
	.section	.nv.global.init,"aw",@progbits
	.align	4
.nv.global.init:
	.type		__cudart_i2opi_f,@object
	.size		__cudart_i2opi_f,(_$_str - __cudart_i2opi_f)
__cudart_i2opi_f:
        /*0000*/ 	.byte	0x41, 0x90, 0x43, 0x3c, 0x99, 0x95, 0x62, 0xdb, 0xc0, 0xdd, 0x34, 0xf5, 0xd1, 0x57, 0x27, 0xfc
        /*0010*/ 	.byte	0x29, 0x15, 0x44, 0x4e, 0x6e, 0x83, 0xf9, 0xa2
	.type		_$_str,@object
	.size		_$_str,(.L_0 - _$_str)
_$_str:
        /*0018*/ 	.byte	0x5f, 0x5f, 0x43, 0x55, 0x44, 0x41, 0x5f, 0x46, 0x54, 0x5a, 0x00
.L_0:


//--------------------- .nv.constant0.triton_poi_fused_cat_0 --------------------------
	.section	.nv.constant0.triton_poi_fused_cat_0,"a",@progbits
	.sectionflags	@""
	.align	4
.nv.constant0.triton_poi_fused_cat_0:
	.zero		540
